//
// Generated by NVIDIA NVVM Compiler
//
// Compiler Build ID: CL-36424714
// Cuda compilation tools, release 13.0, V13.0.88
// Based on NVVM 20.0.0
//

.version 9.0
.target sm_100
.address_size 64

	// .globl	_Z21floyd_warshall_phase1Piii
// _ZZ21floyd_warshall_phase1PiiiE1C has been demoted
// _ZZ21floyd_warshall_phase2PiiiE1C has been demoted
// _ZZ21floyd_warshall_phase2PiiiE1A has been demoted
// _ZZ21floyd_warshall_phase3PiiiiE1A has been demoted
// _ZZ21floyd_warshall_phase3PiiiiE1B has been demoted

.visible .entry _Z21floyd_warshall_phase1Piii(
	.param .u64 .ptr .align 1 _Z21floyd_warshall_phase1Piii_param_0,
	.param .u32 _Z21floyd_warshall_phase1Piii_param_1,
	.param .u32 _Z21floyd_warshall_phase1Piii_param_2
)
{
	.reg .b32 	%r<1049>;
	.reg .b64 	%rd<7>;
	// demoted variable
	.shared .align 4 .b8 _ZZ21floyd_warshall_phase1PiiiE1C[16384];
	ld.param.u64 	%rd1, [_Z21floyd_warshall_phase1Piii_param_0];
	ld.param.u32 	%r1, [_Z21floyd_warshall_phase1Piii_param_1];
	ld.param.u32 	%r2, [_Z21floyd_warshall_phase1Piii_param_2];
	cvta.to.global.u64 	%rd2, %rd1;
	mov.u32 	%r3, %tid.y;
	mov.u32 	%r4, %tid.x;
	shl.b32 	%r5, %r2, 6;
	add.s32 	%r6, %r5, %r3;
	add.s32 	%r7, %r5, %r4;
	mad.lo.s32 	%r8, %r6, %r1, %r7;
	shl.b32 	%r9, %r3, 8;
	mov.u32 	%r10, _ZZ21floyd_warshall_phase1PiiiE1C;
	add.s32 	%r11, %r10, %r9;
	mul.wide.s32 	%rd3, %r8, 4;
	add.s64 	%rd4, %rd2, %rd3;
	ld.global.u32 	%r12, [%rd4];
	shl.b32 	%r13, %r4, 2;
	add.s32 	%r14, %r11, %r13;
	st.shared.u32 	[%r14], %r12;
	ld.global.u32 	%r15, [%rd4+128];
	st.shared.u32 	[%r14+128], %r15;
	shl.b32 	%r16, %r1, 5;
	add.s32 	%r17, %r8, %r16;
	mul.wide.s32 	%rd5, %r17, 4;
	add.s64 	%rd6, %rd2, %rd5;
	ld.global.u32 	%r18, [%rd6];
	st.shared.u32 	[%r14+8192], %r18;
	ld.global.u32 	%r19, [%rd6+128];
	st.shared.u32 	[%r14+8320], %r19;
	bar.sync 	0;
	ld.shared.u32 	%r20, [%r11];
	add.s32 	%r21, %r10, %r13;
	ld.shared.u32 	%r22, [%r21];
	add.s32 	%r23, %r22, %r20;
	ld.shared.u32 	%r24, [%r14];
	min.s32 	%r25, %r24, %r23;
	st.shared.u32 	[%r14], %r25;
	ld.shared.u32 	%r26, [%r11];
	ld.shared.u32 	%r27, [%r21+128];
	add.s32 	%r28, %r27, %r26;
	ld.shared.u32 	%r29, [%r14+128];
	min.s32 	%r30, %r29, %r28;
	st.shared.u32 	[%r14+128], %r30;
	ld.shared.u32 	%r31, [%r11+8192];
	ld.shared.u32 	%r32, [%r21];
	add.s32 	%r33, %r32, %r31;
	ld.shared.u32 	%r34, [%r14+8192];
	min.s32 	%r35, %r34, %r33;
	st.shared.u32 	[%r14+8192], %r35;
	ld.shared.u32 	%r36, [%r11+8192];
	ld.shared.u32 	%r37, [%r21+128];
	add.s32 	%r38, %r37, %r36;
	ld.shared.u32 	%r39, [%r14+8320];
	min.s32 	%r40, %r39, %r38;
	ld.shared.u32 	%r41, [%r11+4];
	ld.shared.u32 	%r42, [%r21+256];
	add.s32 	%r43, %r42, %r41;
	min.s32 	%r44, %r25, %r43;
	st.shared.u32 	[%r14], %r44;
	ld.shared.u32 	%r45, [%r11+4];
	ld.shared.u32 	%r46, [%r21+384];
	add.s32 	%r47, %r46, %r45;
	min.s32 	%r48, %r30, %r47;
	st.shared.u32 	[%r14+128], %r48;
	ld.shared.u32 	%r49, [%r11+8196];
	ld.shared.u32 	%r50, [%r21+256];
	add.s32 	%r51, %r50, %r49;
	min.s32 	%r52, %r35, %r51;
	st.shared.u32 	[%r14+8192], %r52;
	ld.shared.u32 	%r53, [%r11+8196];
	ld.shared.u32 	%r54, [%r21+384];
	add.s32 	%r55, %r54, %r53;
	min.s32 	%r56, %r40, %r55;
	ld.shared.u32 	%r57, [%r11+8];
	ld.shared.u32 	%r58, [%r21+512];
	add.s32 	%r59, %r58, %r57;
	min.s32 	%r60, %r44, %r59;
	st.shared.u32 	[%r14], %r60;
	ld.shared.u32 	%r61, [%r11+8];
	ld.shared.u32 	%r62, [%r21+640];
	add.s32 	%r63, %r62, %r61;
	min.s32 	%r64, %r48, %r63;
	st.shared.u32 	[%r14+128], %r64;
	ld.shared.u32 	%r65, [%r11+8200];
	ld.shared.u32 	%r66, [%r21+512];
	add.s32 	%r67, %r66, %r65;
	min.s32 	%r68, %r52, %r67;
	st.shared.u32 	[%r14+8192], %r68;
	ld.shared.u32 	%r69, [%r11+8200];
	ld.shared.u32 	%r70, [%r21+640];
	add.s32 	%r71, %r70, %r69;
	min.s32 	%r72, %r56, %r71;
	ld.shared.u32 	%r73, [%r11+12];
	ld.shared.u32 	%r74, [%r21+768];
	add.s32 	%r75, %r74, %r73;
	min.s32 	%r76, %r60, %r75;
	st.shared.u32 	[%r14], %r76;
	ld.shared.u32 	%r77, [%r11+12];
	ld.shared.u32 	%r78, [%r21+896];
	add.s32 	%r79, %r78, %r77;
	min.s32 	%r80, %r64, %r79;
	st.shared.u32 	[%r14+128], %r80;
	ld.shared.u32 	%r81, [%r11+8204];
	ld.shared.u32 	%r82, [%r21+768];
	add.s32 	%r83, %r82, %r81;
	min.s32 	%r84, %r68, %r83;
	st.shared.u32 	[%r14+8192], %r84;
	ld.shared.u32 	%r85, [%r11+8204];
	ld.shared.u32 	%r86, [%r21+896];
	add.s32 	%r87, %r86, %r85;
	min.s32 	%r88, %r72, %r87;
	ld.shared.u32 	%r89, [%r11+16];
	ld.shared.u32 	%r90, [%r21+1024];
	add.s32 	%r91, %r90, %r89;
	min.s32 	%r92, %r76, %r91;
	st.shared.u32 	[%r14], %r92;
	ld.shared.u32 	%r93, [%r11+16];
	ld.shared.u32 	%r94, [%r21+1152];
	add.s32 	%r95, %r94, %r93;
	min.s32 	%r96, %r80, %r95;
	st.shared.u32 	[%r14+128], %r96;
	ld.shared.u32 	%r97, [%r11+8208];
	ld.shared.u32 	%r98, [%r21+1024];
	add.s32 	%r99, %r98, %r97;
	min.s32 	%r100, %r84, %r99;
	st.shared.u32 	[%r14+8192], %r100;
	ld.shared.u32 	%r101, [%r11+8208];
	ld.shared.u32 	%r102, [%r21+1152];
	add.s32 	%r103, %r102, %r101;
	min.s32 	%r104, %r88, %r103;
	ld.shared.u32 	%r105, [%r11+20];
	ld.shared.u32 	%r106, [%r21+1280];
	add.s32 	%r107, %r106, %r105;
	min.s32 	%r108, %r92, %r107;
	st.shared.u32 	[%r14], %r108;
	ld.shared.u32 	%r109, [%r11+20];
	ld.shared.u32 	%r110, [%r21+1408];
	add.s32 	%r111, %r110, %r109;
	min.s32 	%r112, %r96, %r111;
	st.shared.u32 	[%r14+128], %r112;
	ld.shared.u32 	%r113, [%r11+8212];
	ld.shared.u32 	%r114, [%r21+1280];
	add.s32 	%r115, %r114, %r113;
	min.s32 	%r116, %r100, %r115;
	st.shared.u32 	[%r14+8192], %r116;
	ld.shared.u32 	%r117, [%r11+8212];
	ld.shared.u32 	%r118, [%r21+1408];
	add.s32 	%r119, %r118, %r117;
	min.s32 	%r120, %r104, %r119;
	ld.shared.u32 	%r121, [%r11+24];
	ld.shared.u32 	%r122, [%r21+1536];
	add.s32 	%r123, %r122, %r121;
	min.s32 	%r124, %r108, %r123;
	st.shared.u32 	[%r14], %r124;
	ld.shared.u32 	%r125, [%r11+24];
	ld.shared.u32 	%r126, [%r21+1664];
	add.s32 	%r127, %r126, %r125;
	min.s32 	%r128, %r112, %r127;
	st.shared.u32 	[%r14+128], %r128;
	ld.shared.u32 	%r129, [%r11+8216];
	ld.shared.u32 	%r130, [%r21+1536];
	add.s32 	%r131, %r130, %r129;
	min.s32 	%r132, %r116, %r131;
	st.shared.u32 	[%r14+8192], %r132;
	ld.shared.u32 	%r133, [%r11+8216];
	ld.shared.u32 	%r134, [%r21+1664];
	add.s32 	%r135, %r134, %r133;
	min.s32 	%r136, %r120, %r135;
	ld.shared.u32 	%r137, [%r11+28];
	ld.shared.u32 	%r138, [%r21+1792];
	add.s32 	%r139, %r138, %r137;
	min.s32 	%r140, %r124, %r139;
	st.shared.u32 	[%r14], %r140;
	ld.shared.u32 	%r141, [%r11+28];
	ld.shared.u32 	%r142, [%r21+1920];
	add.s32 	%r143, %r142, %r141;
	min.s32 	%r144, %r128, %r143;
	st.shared.u32 	[%r14+128], %r144;
	ld.shared.u32 	%r145, [%r11+8220];
	ld.shared.u32 	%r146, [%r21+1792];
	add.s32 	%r147, %r146, %r145;
	min.s32 	%r148, %r132, %r147;
	st.shared.u32 	[%r14+8192], %r148;
	ld.shared.u32 	%r149, [%r11+8220];
	ld.shared.u32 	%r150, [%r21+1920];
	add.s32 	%r151, %r150, %r149;
	min.s32 	%r152, %r136, %r151;
	ld.shared.u32 	%r153, [%r11+32];
	ld.shared.u32 	%r154, [%r21+2048];
	add.s32 	%r155, %r154, %r153;
	min.s32 	%r156, %r140, %r155;
	st.shared.u32 	[%r14], %r156;
	ld.shared.u32 	%r157, [%r11+32];
	ld.shared.u32 	%r158, [%r21+2176];
	add.s32 	%r159, %r158, %r157;
	min.s32 	%r160, %r144, %r159;
	st.shared.u32 	[%r14+128], %r160;
	ld.shared.u32 	%r161, [%r11+8224];
	ld.shared.u32 	%r162, [%r21+2048];
	add.s32 	%r163, %r162, %r161;
	min.s32 	%r164, %r148, %r163;
	st.shared.u32 	[%r14+8192], %r164;
	ld.shared.u32 	%r165, [%r11+8224];
	ld.shared.u32 	%r166, [%r21+2176];
	add.s32 	%r167, %r166, %r165;
	min.s32 	%r168, %r152, %r167;
	ld.shared.u32 	%r169, [%r11+36];
	ld.shared.u32 	%r170, [%r21+2304];
	add.s32 	%r171, %r170, %r169;
	min.s32 	%r172, %r156, %r171;
	st.shared.u32 	[%r14], %r172;
	ld.shared.u32 	%r173, [%r11+36];
	ld.shared.u32 	%r174, [%r21+2432];
	add.s32 	%r175, %r174, %r173;
	min.s32 	%r176, %r160, %r175;
	st.shared.u32 	[%r14+128], %r176;
	ld.shared.u32 	%r177, [%r11+8228];
	ld.shared.u32 	%r178, [%r21+2304];
	add.s32 	%r179, %r178, %r177;
	min.s32 	%r180, %r164, %r179;
	st.shared.u32 	[%r14+8192], %r180;
	ld.shared.u32 	%r181, [%r11+8228];
	ld.shared.u32 	%r182, [%r21+2432];
	add.s32 	%r183, %r182, %r181;
	min.s32 	%r184, %r168, %r183;
	ld.shared.u32 	%r185, [%r11+40];
	ld.shared.u32 	%r186, [%r21+2560];
	add.s32 	%r187, %r186, %r185;
	min.s32 	%r188, %r172, %r187;
	st.shared.u32 	[%r14], %r188;
	ld.shared.u32 	%r189, [%r11+40];
	ld.shared.u32 	%r190, [%r21+2688];
	add.s32 	%r191, %r190, %r189;
	min.s32 	%r192, %r176, %r191;
	st.shared.u32 	[%r14+128], %r192;
	ld.shared.u32 	%r193, [%r11+8232];
	ld.shared.u32 	%r194, [%r21+2560];
	add.s32 	%r195, %r194, %r193;
	min.s32 	%r196, %r180, %r195;
	st.shared.u32 	[%r14+8192], %r196;
	ld.shared.u32 	%r197, [%r11+8232];
	ld.shared.u32 	%r198, [%r21+2688];
	add.s32 	%r199, %r198, %r197;
	min.s32 	%r200, %r184, %r199;
	ld.shared.u32 	%r201, [%r11+44];
	ld.shared.u32 	%r202, [%r21+2816];
	add.s32 	%r203, %r202, %r201;
	min.s32 	%r204, %r188, %r203;
	st.shared.u32 	[%r14], %r204;
	ld.shared.u32 	%r205, [%r11+44];
	ld.shared.u32 	%r206, [%r21+2944];
	add.s32 	%r207, %r206, %r205;
	min.s32 	%r208, %r192, %r207;
	st.shared.u32 	[%r14+128], %r208;
	ld.shared.u32 	%r209, [%r11+8236];
	ld.shared.u32 	%r210, [%r21+2816];
	add.s32 	%r211, %r210, %r209;
	min.s32 	%r212, %r196, %r211;
	st.shared.u32 	[%r14+8192], %r212;
	ld.shared.u32 	%r213, [%r11+8236];
	ld.shared.u32 	%r214, [%r21+2944];
	add.s32 	%r215, %r214, %r213;
	min.s32 	%r216, %r200, %r215;
	ld.shared.u32 	%r217, [%r11+48];
	ld.shared.u32 	%r218, [%r21+3072];
	add.s32 	%r219, %r218, %r217;
	min.s32 	%r220, %r204, %r219;
	st.shared.u32 	[%r14], %r220;
	ld.shared.u32 	%r221, [%r11+48];
	ld.shared.u32 	%r222, [%r21+3200];
	add.s32 	%r223, %r222, %r221;
	min.s32 	%r224, %r208, %r223;
	st.shared.u32 	[%r14+128], %r224;
	ld.shared.u32 	%r225, [%r11+8240];
	ld.shared.u32 	%r226, [%r21+3072];
	add.s32 	%r227, %r226, %r225;
	min.s32 	%r228, %r212, %r227;
	st.shared.u32 	[%r14+8192], %r228;
	ld.shared.u32 	%r229, [%r11+8240];
	ld.shared.u32 	%r230, [%r21+3200];
	add.s32 	%r231, %r230, %r229;
	min.s32 	%r232, %r216, %r231;
	ld.shared.u32 	%r233, [%r11+52];
	ld.shared.u32 	%r234, [%r21+3328];
	add.s32 	%r235, %r234, %r233;
	min.s32 	%r236, %r220, %r235;
	st.shared.u32 	[%r14], %r236;
	ld.shared.u32 	%r237, [%r11+52];
	ld.shared.u32 	%r238, [%r21+3456];
	add.s32 	%r239, %r238, %r237;
	min.s32 	%r240, %r224, %r239;
	st.shared.u32 	[%r14+128], %r240;
	ld.shared.u32 	%r241, [%r11+8244];
	ld.shared.u32 	%r242, [%r21+3328];
	add.s32 	%r243, %r242, %r241;
	min.s32 	%r244, %r228, %r243;
	st.shared.u32 	[%r14+8192], %r244;
	ld.shared.u32 	%r245, [%r11+8244];
	ld.shared.u32 	%r246, [%r21+3456];
	add.s32 	%r247, %r246, %r245;
	min.s32 	%r248, %r232, %r247;
	ld.shared.u32 	%r249, [%r11+56];
	ld.shared.u32 	%r250, [%r21+3584];
	add.s32 	%r251, %r250, %r249;
	min.s32 	%r252, %r236, %r251;
	st.shared.u32 	[%r14], %r252;
	ld.shared.u32 	%r253, [%r11+56];
	ld.shared.u32 	%r254, [%r21+3712];
	add.s32 	%r255, %r254, %r253;
	min.s32 	%r256, %r240, %r255;
	st.shared.u32 	[%r14+128], %r256;
	ld.shared.u32 	%r257, [%r11+8248];
	ld.shared.u32 	%r258, [%r21+3584];
	add.s32 	%r259, %r258, %r257;
	min.s32 	%r260, %r244, %r259;
	st.shared.u32 	[%r14+8192], %r260;
	ld.shared.u32 	%r261, [%r11+8248];
	ld.shared.u32 	%r262, [%r21+3712];
	add.s32 	%r263, %r262, %r261;
	min.s32 	%r264, %r248, %r263;
	ld.shared.u32 	%r265, [%r11+60];
	ld.shared.u32 	%r266, [%r21+3840];
	add.s32 	%r267, %r266, %r265;
	min.s32 	%r268, %r252, %r267;
	st.shared.u32 	[%r14], %r268;
	ld.shared.u32 	%r269, [%r11+60];
	ld.shared.u32 	%r270, [%r21+3968];
	add.s32 	%r271, %r270, %r269;
	min.s32 	%r272, %r256, %r271;
	st.shared.u32 	[%r14+128], %r272;
	ld.shared.u32 	%r273, [%r11+8252];
	ld.shared.u32 	%r274, [%r21+3840];
	add.s32 	%r275, %r274, %r273;
	min.s32 	%r276, %r260, %r275;
	st.shared.u32 	[%r14+8192], %r276;
	ld.shared.u32 	%r277, [%r11+8252];
	ld.shared.u32 	%r278, [%r21+3968];
	add.s32 	%r279, %r278, %r277;
	min.s32 	%r280, %r264, %r279;
	ld.shared.u32 	%r281, [%r11+64];
	ld.shared.u32 	%r282, [%r21+4096];
	add.s32 	%r283, %r282, %r281;
	min.s32 	%r284, %r268, %r283;
	st.shared.u32 	[%r14], %r284;
	ld.shared.u32 	%r285, [%r11+64];
	ld.shared.u32 	%r286, [%r21+4224];
	add.s32 	%r287, %r286, %r285;
	min.s32 	%r288, %r272, %r287;
	st.shared.u32 	[%r14+128], %r288;
	ld.shared.u32 	%r289, [%r11+8256];
	ld.shared.u32 	%r290, [%r21+4096];
	add.s32 	%r291, %r290, %r289;
	min.s32 	%r292, %r276, %r291;
	st.shared.u32 	[%r14+8192], %r292;
	ld.shared.u32 	%r293, [%r11+8256];
	ld.shared.u32 	%r294, [%r21+4224];
	add.s32 	%r295, %r294, %r293;
	min.s32 	%r296, %r280, %r295;
	ld.shared.u32 	%r297, [%r11+68];
	ld.shared.u32 	%r298, [%r21+4352];
	add.s32 	%r299, %r298, %r297;
	min.s32 	%r300, %r284, %r299;
	st.shared.u32 	[%r14], %r300;
	ld.shared.u32 	%r301, [%r11+68];
	ld.shared.u32 	%r302, [%r21+4480];
	add.s32 	%r303, %r302, %r301;
	min.s32 	%r304, %r288, %r303;
	st.shared.u32 	[%r14+128], %r304;
	ld.shared.u32 	%r305, [%r11+8260];
	ld.shared.u32 	%r306, [%r21+4352];
	add.s32 	%r307, %r306, %r305;
	min.s32 	%r308, %r292, %r307;
	st.shared.u32 	[%r14+8192], %r308;
	ld.shared.u32 	%r309, [%r11+8260];
	ld.shared.u32 	%r310, [%r21+4480];
	add.s32 	%r311, %r310, %r309;
	min.s32 	%r312, %r296, %r311;
	ld.shared.u32 	%r313, [%r11+72];
	ld.shared.u32 	%r314, [%r21+4608];
	add.s32 	%r315, %r314, %r313;
	min.s32 	%r316, %r300, %r315;
	st.shared.u32 	[%r14], %r316;
	ld.shared.u32 	%r317, [%r11+72];
	ld.shared.u32 	%r318, [%r21+4736];
	add.s32 	%r319, %r318, %r317;
	min.s32 	%r320, %r304, %r319;
	st.shared.u32 	[%r14+128], %r320;
	ld.shared.u32 	%r321, [%r11+8264];
	ld.shared.u32 	%r322, [%r21+4608];
	add.s32 	%r323, %r322, %r321;
	min.s32 	%r324, %r308, %r323;
	st.shared.u32 	[%r14+8192], %r324;
	ld.shared.u32 	%r325, [%r11+8264];
	ld.shared.u32 	%r326, [%r21+4736];
	add.s32 	%r327, %r326, %r325;
	min.s32 	%r328, %r312, %r327;
	ld.shared.u32 	%r329, [%r11+76];
	ld.shared.u32 	%r330, [%r21+4864];
	add.s32 	%r331, %r330, %r329;
	min.s32 	%r332, %r316, %r331;
	st.shared.u32 	[%r14], %r332;
	ld.shared.u32 	%r333, [%r11+76];
	ld.shared.u32 	%r334, [%r21+4992];
	add.s32 	%r335, %r334, %r333;
	min.s32 	%r336, %r320, %r335;
	st.shared.u32 	[%r14+128], %r336;
	ld.shared.u32 	%r337, [%r11+8268];
	ld.shared.u32 	%r338, [%r21+4864];
	add.s32 	%r339, %r338, %r337;
	min.s32 	%r340, %r324, %r339;
	st.shared.u32 	[%r14+8192], %r340;
	ld.shared.u32 	%r341, [%r11+8268];
	ld.shared.u32 	%r342, [%r21+4992];
	add.s32 	%r343, %r342, %r341;
	min.s32 	%r344, %r328, %r343;
	ld.shared.u32 	%r345, [%r11+80];
	ld.shared.u32 	%r346, [%r21+5120];
	add.s32 	%r347, %r346, %r345;
	min.s32 	%r348, %r332, %r347;
	st.shared.u32 	[%r14], %r348;
	ld.shared.u32 	%r349, [%r11+80];
	ld.shared.u32 	%r350, [%r21+5248];
	add.s32 	%r351, %r350, %r349;
	min.s32 	%r352, %r336, %r351;
	st.shared.u32 	[%r14+128], %r352;
	ld.shared.u32 	%r353, [%r11+8272];
	ld.shared.u32 	%r354, [%r21+5120];
	add.s32 	%r355, %r354, %r353;
	min.s32 	%r356, %r340, %r355;
	st.shared.u32 	[%r14+8192], %r356;
	ld.shared.u32 	%r357, [%r11+8272];
	ld.shared.u32 	%r358, [%r21+5248];
	add.s32 	%r359, %r358, %r357;
	min.s32 	%r360, %r344, %r359;
	ld.shared.u32 	%r361, [%r11+84];
	ld.shared.u32 	%r362, [%r21+5376];
	add.s32 	%r363, %r362, %r361;
	min.s32 	%r364, %r348, %r363;
	st.shared.u32 	[%r14], %r364;
	ld.shared.u32 	%r365, [%r11+84];
	ld.shared.u32 	%r366, [%r21+5504];
	add.s32 	%r367, %r366, %r365;
	min.s32 	%r368, %r352, %r367;
	st.shared.u32 	[%r14+128], %r368;
	ld.shared.u32 	%r369, [%r11+8276];
	ld.shared.u32 	%r370, [%r21+5376];
	add.s32 	%r371, %r370, %r369;
	min.s32 	%r372, %r356, %r371;
	st.shared.u32 	[%r14+8192], %r372;
	ld.shared.u32 	%r373, [%r11+8276];
	ld.shared.u32 	%r374, [%r21+5504];
	add.s32 	%r375, %r374, %r373;
	min.s32 	%r376, %r360, %r375;
	ld.shared.u32 	%r377, [%r11+88];
	ld.shared.u32 	%r378, [%r21+5632];
	add.s32 	%r379, %r378, %r377;
	min.s32 	%r380, %r364, %r379;
	st.shared.u32 	[%r14], %r380;
	ld.shared.u32 	%r381, [%r11+88];
	ld.shared.u32 	%r382, [%r21+5760];
	add.s32 	%r383, %r382, %r381;
	min.s32 	%r384, %r368, %r383;
	st.shared.u32 	[%r14+128], %r384;
	ld.shared.u32 	%r385, [%r11+8280];
	ld.shared.u32 	%r386, [%r21+5632];
	add.s32 	%r387, %r386, %r385;
	min.s32 	%r388, %r372, %r387;
	st.shared.u32 	[%r14+8192], %r388;
	ld.shared.u32 	%r389, [%r11+8280];
	ld.shared.u32 	%r390, [%r21+5760];
	add.s32 	%r391, %r390, %r389;
	min.s32 	%r392, %r376, %r391;
	ld.shared.u32 	%r393, [%r11+92];
	ld.shared.u32 	%r394, [%r21+5888];
	add.s32 	%r395, %r394, %r393;
	min.s32 	%r396, %r380, %r395;
	st.shared.u32 	[%r14], %r396;
	ld.shared.u32 	%r397, [%r11+92];
	ld.shared.u32 	%r398, [%r21+6016];
	add.s32 	%r399, %r398, %r397;
	min.s32 	%r400, %r384, %r399;
	st.shared.u32 	[%r14+128], %r400;
	ld.shared.u32 	%r401, [%r11+8284];
	ld.shared.u32 	%r402, [%r21+5888];
	add.s32 	%r403, %r402, %r401;
	min.s32 	%r404, %r388, %r403;
	st.shared.u32 	[%r14+8192], %r404;
	ld.shared.u32 	%r405, [%r11+8284];
	ld.shared.u32 	%r406, [%r21+6016];
	add.s32 	%r407, %r406, %r405;
	min.s32 	%r408, %r392, %r407;
	ld.shared.u32 	%r409, [%r11+96];
	ld.shared.u32 	%r410, [%r21+6144];
	add.s32 	%r411, %r410, %r409;
	min.s32 	%r412, %r396, %r411;
	st.shared.u32 	[%r14], %r412;
	ld.shared.u32 	%r413, [%r11+96];
	ld.shared.u32 	%r414, [%r21+6272];
	add.s32 	%r415, %r414, %r413;
	min.s32 	%r416, %r400, %r415;
	st.shared.u32 	[%r14+128], %r416;
	ld.shared.u32 	%r417, [%r11+8288];
	ld.shared.u32 	%r418, [%r21+6144];
	add.s32 	%r419, %r418, %r417;
	min.s32 	%r420, %r404, %r419;
	st.shared.u32 	[%r14+8192], %r420;
	ld.shared.u32 	%r421, [%r11+8288];
	ld.shared.u32 	%r422, [%r21+6272];
	add.s32 	%r423, %r422, %r421;
	min.s32 	%r424, %r408, %r423;
	ld.shared.u32 	%r425, [%r11+100];
	ld.shared.u32 	%r426, [%r21+6400];
	add.s32 	%r427, %r426, %r425;
	min.s32 	%r428, %r412, %r427;
	st.shared.u32 	[%r14], %r428;
	ld.shared.u32 	%r429, [%r11+100];
	ld.shared.u32 	%r430, [%r21+6528];
	add.s32 	%r431, %r430, %r429;
	min.s32 	%r432, %r416, %r431;
	st.shared.u32 	[%r14+128], %r432;
	ld.shared.u32 	%r433, [%r11+8292];
	ld.shared.u32 	%r434, [%r21+6400];
	add.s32 	%r435, %r434, %r433;
	min.s32 	%r436, %r420, %r435;
	st.shared.u32 	[%r14+8192], %r436;
	ld.shared.u32 	%r437, [%r11+8292];
	ld.shared.u32 	%r438, [%r21+6528];
	add.s32 	%r439, %r438, %r437;
	min.s32 	%r440, %r424, %r439;
	ld.shared.u32 	%r441, [%r11+104];
	ld.shared.u32 	%r442, [%r21+6656];
	add.s32 	%r443, %r442, %r441;
	min.s32 	%r444, %r428, %r443;
	st.shared.u32 	[%r14], %r444;
	ld.shared.u32 	%r445, [%r11+104];
	ld.shared.u32 	%r446, [%r21+6784];
	add.s32 	%r447, %r446, %r445;
	min.s32 	%r448, %r432, %r447;
	st.shared.u32 	[%r14+128], %r448;
	ld.shared.u32 	%r449, [%r11+8296];
	ld.shared.u32 	%r450, [%r21+6656];
	add.s32 	%r451, %r450, %r449;
	min.s32 	%r452, %r436, %r451;
	st.shared.u32 	[%r14+8192], %r452;
	ld.shared.u32 	%r453, [%r11+8296];
	ld.shared.u32 	%r454, [%r21+6784];
	add.s32 	%r455, %r454, %r453;
	min.s32 	%r456, %r440, %r455;
	ld.shared.u32 	%r457, [%r11+108];
	ld.shared.u32 	%r458, [%r21+6912];
	add.s32 	%r459, %r458, %r457;
	min.s32 	%r460, %r444, %r459;
	st.shared.u32 	[%r14], %r460;
	ld.shared.u32 	%r461, [%r11+108];
	ld.shared.u32 	%r462, [%r21+7040];
	add.s32 	%r463, %r462, %r461;
	min.s32 	%r464, %r448, %r463;
	st.shared.u32 	[%r14+128], %r464;
	ld.shared.u32 	%r465, [%r11+8300];
	ld.shared.u32 	%r466, [%r21+6912];
	add.s32 	%r467, %r466, %r465;
	min.s32 	%r468, %r452, %r467;
	st.shared.u32 	[%r14+8192], %r468;
	ld.shared.u32 	%r469, [%r11+8300];
	ld.shared.u32 	%r470, [%r21+7040];
	add.s32 	%r471, %r470, %r469;
	min.s32 	%r472, %r456, %r471;
	ld.shared.u32 	%r473, [%r11+112];
	ld.shared.u32 	%r474, [%r21+7168];
	add.s32 	%r475, %r474, %r473;
	min.s32 	%r476, %r460, %r475;
	st.shared.u32 	[%r14], %r476;
	ld.shared.u32 	%r477, [%r11+112];
	ld.shared.u32 	%r478, [%r21+7296];
	add.s32 	%r479, %r478, %r477;
	min.s32 	%r480, %r464, %r479;
	st.shared.u32 	[%r14+128], %r480;
	ld.shared.u32 	%r481, [%r11+8304];
	ld.shared.u32 	%r482, [%r21+7168];
	add.s32 	%r483, %r482, %r481;
	min.s32 	%r484, %r468, %r483;
	st.shared.u32 	[%r14+8192], %r484;
	ld.shared.u32 	%r485, [%r11+8304];
	ld.shared.u32 	%r486, [%r21+7296];
	add.s32 	%r487, %r486, %r485;
	min.s32 	%r488, %r472, %r487;
	ld.shared.u32 	%r489, [%r11+116];
	ld.shared.u32 	%r490, [%r21+7424];
	add.s32 	%r491, %r490, %r489;
	min.s32 	%r492, %r476, %r491;
	st.shared.u32 	[%r14], %r492;
	ld.shared.u32 	%r493, [%r11+116];
	ld.shared.u32 	%r494, [%r21+7552];
	add.s32 	%r495, %r494, %r493;
	min.s32 	%r496, %r480, %r495;
	st.shared.u32 	[%r14+128], %r496;
	ld.shared.u32 	%r497, [%r11+8308];
	ld.shared.u32 	%r498, [%r21+7424];
	add.s32 	%r499, %r498, %r497;
	min.s32 	%r500, %r484, %r499;
	st.shared.u32 	[%r14+8192], %r500;
	ld.shared.u32 	%r501, [%r11+8308];
	ld.shared.u32 	%r502, [%r21+7552];
	add.s32 	%r503, %r502, %r501;
	min.s32 	%r504, %r488, %r503;
	ld.shared.u32 	%r505, [%r11+120];
	ld.shared.u32 	%r506, [%r21+7680];
	add.s32 	%r507, %r506, %r505;
	min.s32 	%r508, %r492, %r507;
	st.shared.u32 	[%r14], %r508;
	ld.shared.u32 	%r509, [%r11+120];
	ld.shared.u32 	%r510, [%r21+7808];
	add.s32 	%r511, %r510, %r509;
	min.s32 	%r512, %r496, %r511;
	st.shared.u32 	[%r14+128], %r512;
	ld.shared.u32 	%r513, [%r11+8312];
	ld.shared.u32 	%r514, [%r21+7680];
	add.s32 	%r515, %r514, %r513;
	min.s32 	%r516, %r500, %r515;
	st.shared.u32 	[%r14+8192], %r516;
	ld.shared.u32 	%r517, [%r11+8312];
	ld.shared.u32 	%r518, [%r21+7808];
	add.s32 	%r519, %r518, %r517;
	min.s32 	%r520, %r504, %r519;
	ld.shared.u32 	%r521, [%r11+124];
	ld.shared.u32 	%r522, [%r21+7936];
	add.s32 	%r523, %r522, %r521;
	min.s32 	%r524, %r508, %r523;
	st.shared.u32 	[%r14], %r524;
	ld.shared.u32 	%r525, [%r11+124];
	ld.shared.u32 	%r526, [%r21+8064];
	add.s32 	%r527, %r526, %r525;
	min.s32 	%r528, %r512, %r527;
	st.shared.u32 	[%r14+128], %r528;
	ld.shared.u32 	%r529, [%r11+8316];
	ld.shared.u32 	%r530, [%r21+7936];
	add.s32 	%r531, %r530, %r529;
	min.s32 	%r532, %r516, %r531;
	st.shared.u32 	[%r14+8192], %r532;
	ld.shared.u32 	%r533, [%r11+8316];
	ld.shared.u32 	%r534, [%r21+8064];
	add.s32 	%r535, %r534, %r533;
	min.s32 	%r536, %r520, %r535;
	st.shared.u32 	[%r14+8320], %r536;
	ld.shared.u32 	%r537, [%r11+128];
	ld.shared.u32 	%r538, [%r21+8192];
	add.s32 	%r539, %r538, %r537;
	min.s32 	%r540, %r524, %r539;
	st.shared.u32 	[%r14], %r540;
	ld.shared.u32 	%r541, [%r11+128];
	ld.shared.u32 	%r542, [%r21+8320];
	add.s32 	%r543, %r542, %r541;
	min.s32 	%r544, %r528, %r543;
	st.shared.u32 	[%r14+128], %r544;
	ld.shared.u32 	%r545, [%r11+8320];
	ld.shared.u32 	%r546, [%r21+8192];
	add.s32 	%r547, %r546, %r545;
	min.s32 	%r548, %r532, %r547;
	st.shared.u32 	[%r14+8192], %r548;
	ld.shared.u32 	%r549, [%r11+8320];
	ld.shared.u32 	%r550, [%r21+8320];
	add.s32 	%r551, %r550, %r549;
	min.s32 	%r552, %r536, %r551;
	st.shared.u32 	[%r14+8320], %r552;
	ld.shared.u32 	%r553, [%r11+132];
	ld.shared.u32 	%r554, [%r21+8448];
	add.s32 	%r555, %r554, %r553;
	min.s32 	%r556, %r540, %r555;
	st.shared.u32 	[%r14], %r556;
	ld.shared.u32 	%r557, [%r11+132];
	ld.shared.u32 	%r558, [%r21+8576];
	add.s32 	%r559, %r558, %r557;
	min.s32 	%r560, %r544, %r559;
	st.shared.u32 	[%r14+128], %r560;
	ld.shared.u32 	%r561, [%r11+8324];
	ld.shared.u32 	%r562, [%r21+8448];
	add.s32 	%r563, %r562, %r561;
	min.s32 	%r564, %r548, %r563;
	st.shared.u32 	[%r14+8192], %r564;
	ld.shared.u32 	%r565, [%r11+8324];
	ld.shared.u32 	%r566, [%r21+8576];
	add.s32 	%r567, %r566, %r565;
	min.s32 	%r568, %r552, %r567;
	st.shared.u32 	[%r14+8320], %r568;
	ld.shared.u32 	%r569, [%r11+136];
	ld.shared.u32 	%r570, [%r21+8704];
	add.s32 	%r571, %r570, %r569;
	min.s32 	%r572, %r556, %r571;
	st.shared.u32 	[%r14], %r572;
	ld.shared.u32 	%r573, [%r11+136];
	ld.shared.u32 	%r574, [%r21+8832];
	add.s32 	%r575, %r574, %r573;
	min.s32 	%r576, %r560, %r575;
	st.shared.u32 	[%r14+128], %r576;
	ld.shared.u32 	%r577, [%r11+8328];
	ld.shared.u32 	%r578, [%r21+8704];
	add.s32 	%r579, %r578, %r577;
	min.s32 	%r580, %r564, %r579;
	st.shared.u32 	[%r14+8192], %r580;
	ld.shared.u32 	%r581, [%r11+8328];
	ld.shared.u32 	%r582, [%r21+8832];
	add.s32 	%r583, %r582, %r581;
	min.s32 	%r584, %r568, %r583;
	st.shared.u32 	[%r14+8320], %r584;
	ld.shared.u32 	%r585, [%r11+140];
	ld.shared.u32 	%r586, [%r21+8960];
	add.s32 	%r587, %r586, %r585;
	min.s32 	%r588, %r572, %r587;
	st.shared.u32 	[%r14], %r588;
	ld.shared.u32 	%r589, [%r11+140];
	ld.shared.u32 	%r590, [%r21+9088];
	add.s32 	%r591, %r590, %r589;
	min.s32 	%r592, %r576, %r591;
	st.shared.u32 	[%r14+128], %r592;
	ld.shared.u32 	%r593, [%r11+8332];
	ld.shared.u32 	%r594, [%r21+8960];
	add.s32 	%r595, %r594, %r593;
	min.s32 	%r596, %r580, %r595;
	st.shared.u32 	[%r14+8192], %r596;
	ld.shared.u32 	%r597, [%r11+8332];
	ld.shared.u32 	%r598, [%r21+9088];
	add.s32 	%r599, %r598, %r597;
	min.s32 	%r600, %r584, %r599;
	st.shared.u32 	[%r14+8320], %r600;
	ld.shared.u32 	%r601, [%r11+144];
	ld.shared.u32 	%r602, [%r21+9216];
	add.s32 	%r603, %r602, %r601;
	min.s32 	%r604, %r588, %r603;
	st.shared.u32 	[%r14], %r604;
	ld.shared.u32 	%r605, [%r11+144];
	ld.shared.u32 	%r606, [%r21+9344];
	add.s32 	%r607, %r606, %r605;
	min.s32 	%r608, %r592, %r607;
	st.shared.u32 	[%r14+128], %r608;
	ld.shared.u32 	%r609, [%r11+8336];
	ld.shared.u32 	%r610, [%r21+9216];
	add.s32 	%r611, %r610, %r609;
	min.s32 	%r612, %r596, %r611;
	st.shared.u32 	[%r14+8192], %r612;
	ld.shared.u32 	%r613, [%r11+8336];
	ld.shared.u32 	%r614, [%r21+9344];
	add.s32 	%r615, %r614, %r613;
	min.s32 	%r616, %r600, %r615;
	st.shared.u32 	[%r14+8320], %r616;
	ld.shared.u32 	%r617, [%r11+148];
	ld.shared.u32 	%r618, [%r21+9472];
	add.s32 	%r619, %r618, %r617;
	min.s32 	%r620, %r604, %r619;
	st.shared.u32 	[%r14], %r620;
	ld.shared.u32 	%r621, [%r11+148];
	ld.shared.u32 	%r622, [%r21+9600];
	add.s32 	%r623, %r622, %r621;
	min.s32 	%r624, %r608, %r623;
	st.shared.u32 	[%r14+128], %r624;
	ld.shared.u32 	%r625, [%r11+8340];
	ld.shared.u32 	%r626, [%r21+9472];
	add.s32 	%r627, %r626, %r625;
	min.s32 	%r628, %r612, %r627;
	st.shared.u32 	[%r14+8192], %r628;
	ld.shared.u32 	%r629, [%r11+8340];
	ld.shared.u32 	%r630, [%r21+9600];
	add.s32 	%r631, %r630, %r629;
	min.s32 	%r632, %r616, %r631;
	st.shared.u32 	[%r14+8320], %r632;
	ld.shared.u32 	%r633, [%r11+152];
	ld.shared.u32 	%r634, [%r21+9728];
	add.s32 	%r635, %r634, %r633;
	min.s32 	%r636, %r620, %r635;
	st.shared.u32 	[%r14], %r636;
	ld.shared.u32 	%r637, [%r11+152];
	ld.shared.u32 	%r638, [%r21+9856];
	add.s32 	%r639, %r638, %r637;
	min.s32 	%r640, %r624, %r639;
	st.shared.u32 	[%r14+128], %r640;
	ld.shared.u32 	%r641, [%r11+8344];
	ld.shared.u32 	%r642, [%r21+9728];
	add.s32 	%r643, %r642, %r641;
	min.s32 	%r644, %r628, %r643;
	st.shared.u32 	[%r14+8192], %r644;
	ld.shared.u32 	%r645, [%r11+8344];
	ld.shared.u32 	%r646, [%r21+9856];
	add.s32 	%r647, %r646, %r645;
	min.s32 	%r648, %r632, %r647;
	st.shared.u32 	[%r14+8320], %r648;
	ld.shared.u32 	%r649, [%r11+156];
	ld.shared.u32 	%r650, [%r21+9984];
	add.s32 	%r651, %r650, %r649;
	min.s32 	%r652, %r636, %r651;
	st.shared.u32 	[%r14], %r652;
	ld.shared.u32 	%r653, [%r11+156];
	ld.shared.u32 	%r654, [%r21+10112];
	add.s32 	%r655, %r654, %r653;
	min.s32 	%r656, %r640, %r655;
	st.shared.u32 	[%r14+128], %r656;
	ld.shared.u32 	%r657, [%r11+8348];
	ld.shared.u32 	%r658, [%r21+9984];
	add.s32 	%r659, %r658, %r657;
	min.s32 	%r660, %r644, %r659;
	st.shared.u32 	[%r14+8192], %r660;
	ld.shared.u32 	%r661, [%r11+8348];
	ld.shared.u32 	%r662, [%r21+10112];
	add.s32 	%r663, %r662, %r661;
	min.s32 	%r664, %r648, %r663;
	st.shared.u32 	[%r14+8320], %r664;
	ld.shared.u32 	%r665, [%r11+160];
	ld.shared.u32 	%r666, [%r21+10240];
	add.s32 	%r667, %r666, %r665;
	min.s32 	%r668, %r652, %r667;
	st.shared.u32 	[%r14], %r668;
	ld.shared.u32 	%r669, [%r11+160];
	ld.shared.u32 	%r670, [%r21+10368];
	add.s32 	%r671, %r670, %r669;
	min.s32 	%r672, %r656, %r671;
	st.shared.u32 	[%r14+128], %r672;
	ld.shared.u32 	%r673, [%r11+8352];
	ld.shared.u32 	%r674, [%r21+10240];
	add.s32 	%r675, %r674, %r673;
	min.s32 	%r676, %r660, %r675;
	st.shared.u32 	[%r14+8192], %r676;
	ld.shared.u32 	%r677, [%r11+8352];
	ld.shared.u32 	%r678, [%r21+10368];
	add.s32 	%r679, %r678, %r677;
	min.s32 	%r680, %r664, %r679;
	st.shared.u32 	[%r14+8320], %r680;
	ld.shared.u32 	%r681, [%r11+164];
	ld.shared.u32 	%r682, [%r21+10496];
	add.s32 	%r683, %r682, %r681;
	min.s32 	%r684, %r668, %r683;
	st.shared.u32 	[%r14], %r684;
	ld.shared.u32 	%r685, [%r11+164];
	ld.shared.u32 	%r686, [%r21+10624];
	add.s32 	%r687, %r686, %r685;
	min.s32 	%r688, %r672, %r687;
	st.shared.u32 	[%r14+128], %r688;
	ld.shared.u32 	%r689, [%r11+8356];
	ld.shared.u32 	%r690, [%r21+10496];
	add.s32 	%r691, %r690, %r689;
	min.s32 	%r692, %r676, %r691;
	st.shared.u32 	[%r14+8192], %r692;
	ld.shared.u32 	%r693, [%r11+8356];
	ld.shared.u32 	%r694, [%r21+10624];
	add.s32 	%r695, %r694, %r693;
	min.s32 	%r696, %r680, %r695;
	st.shared.u32 	[%r14+8320], %r696;
	ld.shared.u32 	%r697, [%r11+168];
	ld.shared.u32 	%r698, [%r21+10752];
	add.s32 	%r699, %r698, %r697;
	min.s32 	%r700, %r684, %r699;
	st.shared.u32 	[%r14], %r700;
	ld.shared.u32 	%r701, [%r11+168];
	ld.shared.u32 	%r702, [%r21+10880];
	add.s32 	%r703, %r702, %r701;
	min.s32 	%r704, %r688, %r703;
	st.shared.u32 	[%r14+128], %r704;
	ld.shared.u32 	%r705, [%r11+8360];
	ld.shared.u32 	%r706, [%r21+10752];
	add.s32 	%r707, %r706, %r705;
	min.s32 	%r708, %r692, %r707;
	st.shared.u32 	[%r14+8192], %r708;
	ld.shared.u32 	%r709, [%r11+8360];
	ld.shared.u32 	%r710, [%r21+10880];
	add.s32 	%r711, %r710, %r709;
	min.s32 	%r712, %r696, %r711;
	st.shared.u32 	[%r14+8320], %r712;
	ld.shared.u32 	%r713, [%r11+172];
	ld.shared.u32 	%r714, [%r21+11008];
	add.s32 	%r715, %r714, %r713;
	min.s32 	%r716, %r700, %r715;
	st.shared.u32 	[%r14], %r716;
	ld.shared.u32 	%r717, [%r11+172];
	ld.shared.u32 	%r718, [%r21+11136];
	add.s32 	%r719, %r718, %r717;
	min.s32 	%r720, %r704, %r719;
	st.shared.u32 	[%r14+128], %r720;
	ld.shared.u32 	%r721, [%r11+8364];
	ld.shared.u32 	%r722, [%r21+11008];
	add.s32 	%r723, %r722, %r721;
	min.s32 	%r724, %r708, %r723;
	st.shared.u32 	[%r14+8192], %r724;
	ld.shared.u32 	%r725, [%r11+8364];
	ld.shared.u32 	%r726, [%r21+11136];
	add.s32 	%r727, %r726, %r725;
	min.s32 	%r728, %r712, %r727;
	st.shared.u32 	[%r14+8320], %r728;
	ld.shared.u32 	%r729, [%r11+176];
	ld.shared.u32 	%r730, [%r21+11264];
	add.s32 	%r731, %r730, %r729;
	min.s32 	%r732, %r716, %r731;
	st.shared.u32 	[%r14], %r732;
	ld.shared.u32 	%r733, [%r11+176];
	ld.shared.u32 	%r734, [%r21+11392];
	add.s32 	%r735, %r734, %r733;
	min.s32 	%r736, %r720, %r735;
	st.shared.u32 	[%r14+128], %r736;
	ld.shared.u32 	%r737, [%r11+8368];
	ld.shared.u32 	%r738, [%r21+11264];
	add.s32 	%r739, %r738, %r737;
	min.s32 	%r740, %r724, %r739;
	st.shared.u32 	[%r14+8192], %r740;
	ld.shared.u32 	%r741, [%r11+8368];
	ld.shared.u32 	%r742, [%r21+11392];
	add.s32 	%r743, %r742, %r741;
	min.s32 	%r744, %r728, %r743;
	st.shared.u32 	[%r14+8320], %r744;
	ld.shared.u32 	%r745, [%r11+180];
	ld.shared.u32 	%r746, [%r21+11520];
	add.s32 	%r747, %r746, %r745;
	min.s32 	%r748, %r732, %r747;
	st.shared.u32 	[%r14], %r748;
	ld.shared.u32 	%r749, [%r11+180];
	ld.shared.u32 	%r750, [%r21+11648];
	add.s32 	%r751, %r750, %r749;
	min.s32 	%r752, %r736, %r751;
	st.shared.u32 	[%r14+128], %r752;
	ld.shared.u32 	%r753, [%r11+8372];
	ld.shared.u32 	%r754, [%r21+11520];
	add.s32 	%r755, %r754, %r753;
	min.s32 	%r756, %r740, %r755;
	st.shared.u32 	[%r14+8192], %r756;
	ld.shared.u32 	%r757, [%r11+8372];
	ld.shared.u32 	%r758, [%r21+11648];
	add.s32 	%r759, %r758, %r757;
	min.s32 	%r760, %r744, %r759;
	st.shared.u32 	[%r14+8320], %r760;
	ld.shared.u32 	%r761, [%r11+184];
	ld.shared.u32 	%r762, [%r21+11776];
	add.s32 	%r763, %r762, %r761;
	min.s32 	%r764, %r748, %r763;
	st.shared.u32 	[%r14], %r764;
	ld.shared.u32 	%r765, [%r11+184];
	ld.shared.u32 	%r766, [%r21+11904];
	add.s32 	%r767, %r766, %r765;
	min.s32 	%r768, %r752, %r767;
	st.shared.u32 	[%r14+128], %r768;
	ld.shared.u32 	%r769, [%r11+8376];
	ld.shared.u32 	%r770, [%r21+11776];
	add.s32 	%r771, %r770, %r769;
	min.s32 	%r772, %r756, %r771;
	st.shared.u32 	[%r14+8192], %r772;
	ld.shared.u32 	%r773, [%r11+8376];
	ld.shared.u32 	%r774, [%r21+11904];
	add.s32 	%r775, %r774, %r773;
	min.s32 	%r776, %r760, %r775;
	st.shared.u32 	[%r14+8320], %r776;
	ld.shared.u32 	%r777, [%r11+188];
	ld.shared.u32 	%r778, [%r21+12032];
	add.s32 	%r779, %r778, %r777;
	min.s32 	%r780, %r764, %r779;
	st.shared.u32 	[%r14], %r780;
	ld.shared.u32 	%r781, [%r11+188];
	ld.shared.u32 	%r782, [%r21+12160];
	add.s32 	%r783, %r782, %r781;
	min.s32 	%r784, %r768, %r783;
	st.shared.u32 	[%r14+128], %r784;
	ld.shared.u32 	%r785, [%r11+8380];
	ld.shared.u32 	%r786, [%r21+12032];
	add.s32 	%r787, %r786, %r785;
	min.s32 	%r788, %r772, %r787;
	st.shared.u32 	[%r14+8192], %r788;
	ld.shared.u32 	%r789, [%r11+8380];
	ld.shared.u32 	%r790, [%r21+12160];
	add.s32 	%r791, %r790, %r789;
	min.s32 	%r792, %r776, %r791;
	st.shared.u32 	[%r14+8320], %r792;
	ld.shared.u32 	%r793, [%r11+192];
	ld.shared.u32 	%r794, [%r21+12288];
	add.s32 	%r795, %r794, %r793;
	min.s32 	%r796, %r780, %r795;
	st.shared.u32 	[%r14], %r796;
	ld.shared.u32 	%r797, [%r11+192];
	ld.shared.u32 	%r798, [%r21+12416];
	add.s32 	%r799, %r798, %r797;
	min.s32 	%r800, %r784, %r799;
	st.shared.u32 	[%r14+128], %r800;
	ld.shared.u32 	%r801, [%r11+8384];
	ld.shared.u32 	%r802, [%r21+12288];
	add.s32 	%r803, %r802, %r801;
	min.s32 	%r804, %r788, %r803;
	st.shared.u32 	[%r14+8192], %r804;
	ld.shared.u32 	%r805, [%r11+8384];
	ld.shared.u32 	%r806, [%r21+12416];
	add.s32 	%r807, %r806, %r805;
	min.s32 	%r808, %r792, %r807;
	st.shared.u32 	[%r14+8320], %r808;
	ld.shared.u32 	%r809, [%r11+196];
	ld.shared.u32 	%r810, [%r21+12544];
	add.s32 	%r811, %r810, %r809;
	min.s32 	%r812, %r796, %r811;
	st.shared.u32 	[%r14], %r812;
	ld.shared.u32 	%r813, [%r11+196];
	ld.shared.u32 	%r814, [%r21+12672];
	add.s32 	%r815, %r814, %r813;
	min.s32 	%r816, %r800, %r815;
	st.shared.u32 	[%r14+128], %r816;
	ld.shared.u32 	%r817, [%r11+8388];
	ld.shared.u32 	%r818, [%r21+12544];
	add.s32 	%r819, %r818, %r817;
	min.s32 	%r820, %r804, %r819;
	st.shared.u32 	[%r14+8192], %r820;
	ld.shared.u32 	%r821, [%r11+8388];
	ld.shared.u32 	%r822, [%r21+12672];
	add.s32 	%r823, %r822, %r821;
	min.s32 	%r824, %r808, %r823;
	st.shared.u32 	[%r14+8320], %r824;
	ld.shared.u32 	%r825, [%r11+200];
	ld.shared.u32 	%r826, [%r21+12800];
	add.s32 	%r827, %r826, %r825;
	min.s32 	%r828, %r812, %r827;
	st.shared.u32 	[%r14], %r828;
	ld.shared.u32 	%r829, [%r11+200];
	ld.shared.u32 	%r830, [%r21+12928];
	add.s32 	%r831, %r830, %r829;
	min.s32 	%r832, %r816, %r831;
	st.shared.u32 	[%r14+128], %r832;
	ld.shared.u32 	%r833, [%r11+8392];
	ld.shared.u32 	%r834, [%r21+12800];
	add.s32 	%r835, %r834, %r833;
	min.s32 	%r836, %r820, %r835;
	st.shared.u32 	[%r14+8192], %r836;
	ld.shared.u32 	%r837, [%r11+8392];
	ld.shared.u32 	%r838, [%r21+12928];
	add.s32 	%r839, %r838, %r837;
	min.s32 	%r840, %r824, %r839;
	st.shared.u32 	[%r14+8320], %r840;
	ld.shared.u32 	%r841, [%r11+204];
	ld.shared.u32 	%r842, [%r21+13056];
	add.s32 	%r843, %r842, %r841;
	min.s32 	%r844, %r828, %r843;
	st.shared.u32 	[%r14], %r844;
	ld.shared.u32 	%r845, [%r11+204];
	ld.shared.u32 	%r846, [%r21+13184];
	add.s32 	%r847, %r846, %r845;
	min.s32 	%r848, %r832, %r847;
	st.shared.u32 	[%r14+128], %r848;
	ld.shared.u32 	%r849, [%r11+8396];
	ld.shared.u32 	%r850, [%r21+13056];
	add.s32 	%r851, %r850, %r849;
	min.s32 	%r852, %r836, %r851;
	st.shared.u32 	[%r14+8192], %r852;
	ld.shared.u32 	%r853, [%r11+8396];
	ld.shared.u32 	%r854, [%r21+13184];
	add.s32 	%r855, %r854, %r853;
	min.s32 	%r856, %r840, %r855;
	st.shared.u32 	[%r14+8320], %r856;
	ld.shared.u32 	%r857, [%r11+208];
	ld.shared.u32 	%r858, [%r21+13312];
	add.s32 	%r859, %r858, %r857;
	min.s32 	%r860, %r844, %r859;
	st.shared.u32 	[%r14], %r860;
	ld.shared.u32 	%r861, [%r11+208];
	ld.shared.u32 	%r862, [%r21+13440];
	add.s32 	%r863, %r862, %r861;
	min.s32 	%r864, %r848, %r863;
	st.shared.u32 	[%r14+128], %r864;
	ld.shared.u32 	%r865, [%r11+8400];
	ld.shared.u32 	%r866, [%r21+13312];
	add.s32 	%r867, %r866, %r865;
	min.s32 	%r868, %r852, %r867;
	st.shared.u32 	[%r14+8192], %r868;
	ld.shared.u32 	%r869, [%r11+8400];
	ld.shared.u32 	%r870, [%r21+13440];
	add.s32 	%r871, %r870, %r869;
	min.s32 	%r872, %r856, %r871;
	st.shared.u32 	[%r14+8320], %r872;
	ld.shared.u32 	%r873, [%r11+212];
	ld.shared.u32 	%r874, [%r21+13568];
	add.s32 	%r875, %r874, %r873;
	min.s32 	%r876, %r860, %r875;
	st.shared.u32 	[%r14], %r876;
	ld.shared.u32 	%r877, [%r11+212];
	ld.shared.u32 	%r878, [%r21+13696];
	add.s32 	%r879, %r878, %r877;
	min.s32 	%r880, %r864, %r879;
	st.shared.u32 	[%r14+128], %r880;
	ld.shared.u32 	%r881, [%r11+8404];
	ld.shared.u32 	%r882, [%r21+13568];
	add.s32 	%r883, %r882, %r881;
	min.s32 	%r884, %r868, %r883;
	st.shared.u32 	[%r14+8192], %r884;
	ld.shared.u32 	%r885, [%r11+8404];
	ld.shared.u32 	%r886, [%r21+13696];
	add.s32 	%r887, %r886, %r885;
	min.s32 	%r888, %r872, %r887;
	st.shared.u32 	[%r14+8320], %r888;
	ld.shared.u32 	%r889, [%r11+216];
	ld.shared.u32 	%r890, [%r21+13824];
	add.s32 	%r891, %r890, %r889;
	min.s32 	%r892, %r876, %r891;
	st.shared.u32 	[%r14], %r892;
	ld.shared.u32 	%r893, [%r11+216];
	ld.shared.u32 	%r894, [%r21+13952];
	add.s32 	%r895, %r894, %r893;
	min.s32 	%r896, %r880, %r895;
	st.shared.u32 	[%r14+128], %r896;
	ld.shared.u32 	%r897, [%r11+8408];
	ld.shared.u32 	%r898, [%r21+13824];
	add.s32 	%r899, %r898, %r897;
	min.s32 	%r900, %r884, %r899;
	st.shared.u32 	[%r14+8192], %r900;
	ld.shared.u32 	%r901, [%r11+8408];
	ld.shared.u32 	%r902, [%r21+13952];
	add.s32 	%r903, %r902, %r901;
	min.s32 	%r904, %r888, %r903;
	st.shared.u32 	[%r14+8320], %r904;
	ld.shared.u32 	%r905, [%r11+220];
	ld.shared.u32 	%r906, [%r21+14080];
	add.s32 	%r907, %r906, %r905;
	min.s32 	%r908, %r892, %r907;
	st.shared.u32 	[%r14], %r908;
	ld.shared.u32 	%r909, [%r11+220];
	ld.shared.u32 	%r910, [%r21+14208];
	add.s32 	%r911, %r910, %r909;
	min.s32 	%r912, %r896, %r911;
	st.shared.u32 	[%r14+128], %r912;
	ld.shared.u32 	%r913, [%r11+8412];
	ld.shared.u32 	%r914, [%r21+14080];
	add.s32 	%r915, %r914, %r913;
	min.s32 	%r916, %r900, %r915;
	st.shared.u32 	[%r14+8192], %r916;
	ld.shared.u32 	%r917, [%r11+8412];
	ld.shared.u32 	%r918, [%r21+14208];
	add.s32 	%r919, %r918, %r917;
	min.s32 	%r920, %r904, %r919;
	st.shared.u32 	[%r14+8320], %r920;
	ld.shared.u32 	%r921, [%r11+224];
	ld.shared.u32 	%r922, [%r21+14336];
	add.s32 	%r923, %r922, %r921;
	min.s32 	%r924, %r908, %r923;
	st.shared.u32 	[%r14], %r924;
	ld.shared.u32 	%r925, [%r11+224];
	ld.shared.u32 	%r926, [%r21+14464];
	add.s32 	%r927, %r926, %r925;
	min.s32 	%r928, %r912, %r927;
	st.shared.u32 	[%r14+128], %r928;
	ld.shared.u32 	%r929, [%r11+8416];
	ld.shared.u32 	%r930, [%r21+14336];
	add.s32 	%r931, %r930, %r929;
	min.s32 	%r932, %r916, %r931;
	st.shared.u32 	[%r14+8192], %r932;
	ld.shared.u32 	%r933, [%r11+8416];
	ld.shared.u32 	%r934, [%r21+14464];
	add.s32 	%r935, %r934, %r933;
	min.s32 	%r936, %r920, %r935;
	st.shared.u32 	[%r14+8320], %r936;
	ld.shared.u32 	%r937, [%r11+228];
	ld.shared.u32 	%r938, [%r21+14592];
	add.s32 	%r939, %r938, %r937;
	min.s32 	%r940, %r924, %r939;
	st.shared.u32 	[%r14], %r940;
	ld.shared.u32 	%r941, [%r11+228];
	ld.shared.u32 	%r942, [%r21+14720];
	add.s32 	%r943, %r942, %r941;
	min.s32 	%r944, %r928, %r943;
	st.shared.u32 	[%r14+128], %r944;
	ld.shared.u32 	%r945, [%r11+8420];
	ld.shared.u32 	%r946, [%r21+14592];
	add.s32 	%r947, %r946, %r945;
	min.s32 	%r948, %r932, %r947;
	st.shared.u32 	[%r14+8192], %r948;
	ld.shared.u32 	%r949, [%r11+8420];
	ld.shared.u32 	%r950, [%r21+14720];
	add.s32 	%r951, %r950, %r949;
	min.s32 	%r952, %r936, %r951;
	st.shared.u32 	[%r14+8320], %r952;
	ld.shared.u32 	%r953, [%r11+232];
	ld.shared.u32 	%r954, [%r21+14848];
	add.s32 	%r955, %r954, %r953;
	min.s32 	%r956, %r940, %r955;
	st.shared.u32 	[%r14], %r956;
	ld.shared.u32 	%r957, [%r11+232];
	ld.shared.u32 	%r958, [%r21+14976];
	add.s32 	%r959, %r958, %r957;
	min.s32 	%r960, %r944, %r959;
	st.shared.u32 	[%r14+128], %r960;
	ld.shared.u32 	%r961, [%r11+8424];
	ld.shared.u32 	%r962, [%r21+14848];
	add.s32 	%r963, %r962, %r961;
	min.s32 	%r964, %r948, %r963;
	st.shared.u32 	[%r14+8192], %r964;
	ld.shared.u32 	%r965, [%r11+8424];
	ld.shared.u32 	%r966, [%r21+14976];
	add.s32 	%r967, %r966, %r965;
	min.s32 	%r968, %r952, %r967;
	st.shared.u32 	[%r14+8320], %r968;
	ld.shared.u32 	%r969, [%r11+236];
	ld.shared.u32 	%r970, [%r21+15104];
	add.s32 	%r971, %r970, %r969;
	min.s32 	%r972, %r956, %r971;
	st.shared.u32 	[%r14], %r972;
	ld.shared.u32 	%r973, [%r11+236];
	ld.shared.u32 	%r974, [%r21+15232];
	add.s32 	%r975, %r974, %r973;
	min.s32 	%r976, %r960, %r975;
	st.shared.u32 	[%r14+128], %r976;
	ld.shared.u32 	%r977, [%r11+8428];
	ld.shared.u32 	%r978, [%r21+15104];
	add.s32 	%r979, %r978, %r977;
	min.s32 	%r980, %r964, %r979;
	st.shared.u32 	[%r14+8192], %r980;
	ld.shared.u32 	%r981, [%r11+8428];
	ld.shared.u32 	%r982, [%r21+15232];
	add.s32 	%r983, %r982, %r981;
	min.s32 	%r984, %r968, %r983;
	st.shared.u32 	[%r14+8320], %r984;
	ld.shared.u32 	%r985, [%r11+240];
	ld.shared.u32 	%r986, [%r21+15360];
	add.s32 	%r987, %r986, %r985;
	min.s32 	%r988, %r972, %r987;
	st.shared.u32 	[%r14], %r988;
	ld.shared.u32 	%r989, [%r11+240];
	ld.shared.u32 	%r990, [%r21+15488];
	add.s32 	%r991, %r990, %r989;
	min.s32 	%r992, %r976, %r991;
	st.shared.u32 	[%r14+128], %r992;
	ld.shared.u32 	%r993, [%r11+8432];
	ld.shared.u32 	%r994, [%r21+15360];
	add.s32 	%r995, %r994, %r993;
	min.s32 	%r996, %r980, %r995;
	st.shared.u32 	[%r14+8192], %r996;
	ld.shared.u32 	%r997, [%r11+8432];
	ld.shared.u32 	%r998, [%r21+15488];
	add.s32 	%r999, %r998, %r997;
	min.s32 	%r1000, %r984, %r999;
	st.shared.u32 	[%r14+8320], %r1000;
	ld.shared.u32 	%r1001, [%r11+244];
	ld.shared.u32 	%r1002, [%r21+15616];
	add.s32 	%r1003, %r1002, %r1001;
	min.s32 	%r1004, %r988, %r1003;
	st.shared.u32 	[%r14], %r1004;
	ld.shared.u32 	%r1005, [%r11+244];
	ld.shared.u32 	%r1006, [%r21+15744];
	add.s32 	%r1007, %r1006, %r1005;
	min.s32 	%r1008, %r992, %r1007;
	st.shared.u32 	[%r14+128], %r1008;
	ld.shared.u32 	%r1009, [%r11+8436];
	ld.shared.u32 	%r1010, [%r21+15616];
	add.s32 	%r1011, %r1010, %r1009;
	min.s32 	%r1012, %r996, %r1011;
	st.shared.u32 	[%r14+8192], %r1012;
	ld.shared.u32 	%r1013, [%r11+8436];
	ld.shared.u32 	%r1014, [%r21+15744];
	add.s32 	%r1015, %r1014, %r1013;
	min.s32 	%r1016, %r1000, %r1015;
	st.shared.u32 	[%r14+8320], %r1016;
	ld.shared.u32 	%r1017, [%r11+248];
	ld.shared.u32 	%r1018, [%r21+15872];
	add.s32 	%r1019, %r1018, %r1017;
	min.s32 	%r1020, %r1004, %r1019;
	st.shared.u32 	[%r14], %r1020;
	ld.shared.u32 	%r1021, [%r11+248];
	ld.shared.u32 	%r1022, [%r21+16000];
	add.s32 	%r1023, %r1022, %r1021;
	min.s32 	%r1024, %r1008, %r1023;
	st.shared.u32 	[%r14+128], %r1024;
	ld.shared.u32 	%r1025, [%r11+8440];
	ld.shared.u32 	%r1026, [%r21+15872];
	add.s32 	%r1027, %r1026, %r1025;
	min.s32 	%r1028, %r1012, %r1027;
	st.shared.u32 	[%r14+8192], %r1028;
	ld.shared.u32 	%r1029, [%r11+8440];
	ld.shared.u32 	%r1030, [%r21+16000];
	add.s32 	%r1031, %r1030, %r1029;
	min.s32 	%r1032, %r1016, %r1031;
	st.shared.u32 	[%r14+8320], %r1032;
	ld.shared.u32 	%r1033, [%r11+252];
	ld.shared.u32 	%r1034, [%r21+16128];
	add.s32 	%r1035, %r1034, %r1033;
	min.s32 	%r1036, %r1020, %r1035;
	st.shared.u32 	[%r14], %r1036;
	ld.shared.u32 	%r1037, [%r11+252];
	ld.shared.u32 	%r1038, [%r21+16256];
	add.s32 	%r1039, %r1038, %r1037;
	min.s32 	%r1040, %r1024, %r1039;
	st.shared.u32 	[%r14+128], %r1040;
	ld.shared.u32 	%r1041, [%r11+8444];
	ld.shared.u32 	%r1042, [%r21+16128];
	add.s32 	%r1043, %r1042, %r1041;
	min.s32 	%r1044, %r1028, %r1043;
	st.shared.u32 	[%r14+8192], %r1044;
	ld.shared.u32 	%r1045, [%r11+8444];
	ld.shared.u32 	%r1046, [%r21+16256];
	add.s32 	%r1047, %r1046, %r1045;
	min.s32 	%r1048, %r1032, %r1047;
	st.shared.u32 	[%r14+8320], %r1048;
	st.global.u32 	[%rd4], %r1036;
	st.global.u32 	[%rd4+128], %r1040;
	st.global.u32 	[%rd6], %r1044;
	st.global.u32 	[%rd6+128], %r1048;
	ret;

}
	// .globl	_Z21floyd_warshall_phase2Piii
.visible .entry _Z21floyd_warshall_phase2Piii(
	.param .u64 .ptr .align 1 _Z21floyd_warshall_phase2Piii_param_0,
	.param .u32 _Z21floyd_warshall_phase2Piii_param_1,
	.param .u32 _Z21floyd_warshall_phase2Piii_param_2
)
{
	.reg .pred 	%p<3>;
	.reg .b32 	%r<1870>;
	.reg .b64 	%rd<19>;
	// demoted variable
	.shared .align 4 .b8 _ZZ21floyd_warshall_phase2PiiiE1C[16384];
	// demoted variable
	.shared .align 4 .b8 _ZZ21floyd_warshall_phase2PiiiE1A[16384];
	ld.param.u64 	%rd2, [_Z21floyd_warshall_phase2Piii_param_0];
	ld.param.u32 	%r23, [_Z21floyd_warshall_phase2Piii_param_1];
	ld.param.u32 	%r1869, [_Z21floyd_warshall_phase2Piii_param_2];
	cvta.to.global.u64 	%rd1, %rd2;
	mov.u32 	%r1, %ctaid.x;
	mov.u32 	%r2, %tid.y;
	mov.u32 	%r3, %tid.x;
	setp.eq.s32 	%p1, %r1, %r1869;
	@%p1 bra 	$L__BB1_5;
	mov.u32 	%r25, %ctaid.y;
	shl.b32 	%r26, %r1869, 6;
	add.s32 	%r27, %r26, %r2;
	add.s32 	%r4, %r26, %r3;
	mul.lo.s32 	%r5, %r27, %r23;
	add.s32 	%r28, %r4, %r5;
	shl.b32 	%r29, %r2, 8;
	mov.u32 	%r30, _ZZ21floyd_warshall_phase2PiiiE1A;
	add.s32 	%r6, %r30, %r29;
	mul.wide.s32 	%rd3, %r28, 4;
	add.s64 	%rd4, %rd1, %rd3;
	ld.global.u32 	%r31, [%rd4];
	shl.b32 	%r32, %r3, 2;
	add.s32 	%r33, %r6, %r32;
	st.shared.u32 	[%r33], %r31;
	ld.global.u32 	%r34, [%rd4+128];
	st.shared.u32 	[%r33+128], %r34;
	shl.b32 	%r7, %r23, 5;
	add.s32 	%r8, %r5, %r7;
	add.s32 	%r35, %r4, %r8;
	mul.wide.s32 	%rd5, %r35, 4;
	add.s64 	%rd6, %rd1, %rd5;
	ld.global.u32 	%r36, [%rd6];
	st.shared.u32 	[%r33+8192], %r36;
	ld.global.u32 	%r37, [%rd6+128];
	st.shared.u32 	[%r33+8320], %r37;
	setp.eq.s32 	%p2, %r25, 0;
	@%p2 bra 	$L__BB1_3;
	shl.b32 	%r38, %r1, 6;
	add.s32 	%r39, %r38, %r2;
	mad.lo.s32 	%r40, %r39, %r23, %r4;
	mov.u32 	%r42, _ZZ21floyd_warshall_phase2PiiiE1C;
	add.s32 	%r43, %r42, %r29;
	mul.wide.s32 	%rd7, %r40, 4;
	add.s64 	%rd8, %rd1, %rd7;
	ld.global.u32 	%r44, [%rd8];
	add.s32 	%r46, %r43, %r32;
	st.shared.u32 	[%r46], %r44;
	ld.global.u32 	%r47, [%rd8+128];
	st.shared.u32 	[%r46+128], %r47;
	add.s32 	%r48, %r40, %r7;
	mul.wide.s32 	%rd9, %r48, 4;
	add.s64 	%rd10, %rd1, %rd9;
	ld.global.u32 	%r49, [%rd10];
	st.shared.u32 	[%r46+8192], %r49;
	ld.global.u32 	%r50, [%rd10+128];
	st.shared.u32 	[%r46+8320], %r50;
	bar.sync 	0;
	ld.shared.u32 	%r51, [%r43];
	add.s32 	%r53, %r30, %r32;
	ld.shared.u32 	%r54, [%r53];
	add.s32 	%r55, %r54, %r51;
	ld.shared.u32 	%r56, [%r46];
	min.s32 	%r57, %r56, %r55;
	st.shared.u32 	[%r46], %r57;
	ld.shared.u32 	%r58, [%r43];
	ld.shared.u32 	%r59, [%r53+128];
	add.s32 	%r60, %r59, %r58;
	ld.shared.u32 	%r61, [%r46+128];
	min.s32 	%r62, %r61, %r60;
	ld.shared.u32 	%r63, [%r43+8192];
	add.s32 	%r64, %r54, %r63;
	ld.shared.u32 	%r65, [%r46+8192];
	min.s32 	%r66, %r65, %r64;
	st.shared.u32 	[%r46+8192], %r66;
	ld.shared.u32 	%r67, [%r43+8192];
	add.s32 	%r68, %r59, %r67;
	ld.shared.u32 	%r69, [%r46+8320];
	min.s32 	%r70, %r69, %r68;
	ld.shared.u32 	%r71, [%r43+4];
	ld.shared.u32 	%r72, [%r53+256];
	add.s32 	%r73, %r72, %r71;
	min.s32 	%r74, %r57, %r73;
	st.shared.u32 	[%r46], %r74;
	ld.shared.u32 	%r75, [%r43+4];
	ld.shared.u32 	%r76, [%r53+384];
	add.s32 	%r77, %r76, %r75;
	min.s32 	%r78, %r62, %r77;
	ld.shared.u32 	%r79, [%r43+8196];
	add.s32 	%r80, %r72, %r79;
	min.s32 	%r81, %r66, %r80;
	st.shared.u32 	[%r46+8192], %r81;
	ld.shared.u32 	%r82, [%r43+8196];
	add.s32 	%r83, %r76, %r82;
	min.s32 	%r84, %r70, %r83;
	ld.shared.u32 	%r85, [%r43+8];
	ld.shared.u32 	%r86, [%r53+512];
	add.s32 	%r87, %r86, %r85;
	min.s32 	%r88, %r74, %r87;
	st.shared.u32 	[%r46], %r88;
	ld.shared.u32 	%r89, [%r43+8];
	ld.shared.u32 	%r90, [%r53+640];
	add.s32 	%r91, %r90, %r89;
	min.s32 	%r92, %r78, %r91;
	ld.shared.u32 	%r93, [%r43+8200];
	add.s32 	%r94, %r86, %r93;
	min.s32 	%r95, %r81, %r94;
	st.shared.u32 	[%r46+8192], %r95;
	ld.shared.u32 	%r96, [%r43+8200];
	add.s32 	%r97, %r90, %r96;
	min.s32 	%r98, %r84, %r97;
	ld.shared.u32 	%r99, [%r43+12];
	ld.shared.u32 	%r100, [%r53+768];
	add.s32 	%r101, %r100, %r99;
	min.s32 	%r102, %r88, %r101;
	st.shared.u32 	[%r46], %r102;
	ld.shared.u32 	%r103, [%r43+12];
	ld.shared.u32 	%r104, [%r53+896];
	add.s32 	%r105, %r104, %r103;
	min.s32 	%r106, %r92, %r105;
	ld.shared.u32 	%r107, [%r43+8204];
	add.s32 	%r108, %r100, %r107;
	min.s32 	%r109, %r95, %r108;
	st.shared.u32 	[%r46+8192], %r109;
	ld.shared.u32 	%r110, [%r43+8204];
	add.s32 	%r111, %r104, %r110;
	min.s32 	%r112, %r98, %r111;
	ld.shared.u32 	%r113, [%r43+16];
	ld.shared.u32 	%r114, [%r53+1024];
	add.s32 	%r115, %r114, %r113;
	min.s32 	%r116, %r102, %r115;
	st.shared.u32 	[%r46], %r116;
	ld.shared.u32 	%r117, [%r43+16];
	ld.shared.u32 	%r118, [%r53+1152];
	add.s32 	%r119, %r118, %r117;
	min.s32 	%r120, %r106, %r119;
	ld.shared.u32 	%r121, [%r43+8208];
	add.s32 	%r122, %r114, %r121;
	min.s32 	%r123, %r109, %r122;
	st.shared.u32 	[%r46+8192], %r123;
	ld.shared.u32 	%r124, [%r43+8208];
	add.s32 	%r125, %r118, %r124;
	min.s32 	%r126, %r112, %r125;
	ld.shared.u32 	%r127, [%r43+20];
	ld.shared.u32 	%r128, [%r53+1280];
	add.s32 	%r129, %r128, %r127;
	min.s32 	%r130, %r116, %r129;
	st.shared.u32 	[%r46], %r130;
	ld.shared.u32 	%r131, [%r43+20];
	ld.shared.u32 	%r132, [%r53+1408];
	add.s32 	%r133, %r132, %r131;
	min.s32 	%r134, %r120, %r133;
	ld.shared.u32 	%r135, [%r43+8212];
	add.s32 	%r136, %r128, %r135;
	min.s32 	%r137, %r123, %r136;
	st.shared.u32 	[%r46+8192], %r137;
	ld.shared.u32 	%r138, [%r43+8212];
	add.s32 	%r139, %r132, %r138;
	min.s32 	%r140, %r126, %r139;
	ld.shared.u32 	%r141, [%r43+24];
	ld.shared.u32 	%r142, [%r53+1536];
	add.s32 	%r143, %r142, %r141;
	min.s32 	%r144, %r130, %r143;
	st.shared.u32 	[%r46], %r144;
	ld.shared.u32 	%r145, [%r43+24];
	ld.shared.u32 	%r146, [%r53+1664];
	add.s32 	%r147, %r146, %r145;
	min.s32 	%r148, %r134, %r147;
	ld.shared.u32 	%r149, [%r43+8216];
	add.s32 	%r150, %r142, %r149;
	min.s32 	%r151, %r137, %r150;
	st.shared.u32 	[%r46+8192], %r151;
	ld.shared.u32 	%r152, [%r43+8216];
	add.s32 	%r153, %r146, %r152;
	min.s32 	%r154, %r140, %r153;
	ld.shared.u32 	%r155, [%r43+28];
	ld.shared.u32 	%r156, [%r53+1792];
	add.s32 	%r157, %r156, %r155;
	min.s32 	%r158, %r144, %r157;
	st.shared.u32 	[%r46], %r158;
	ld.shared.u32 	%r159, [%r43+28];
	ld.shared.u32 	%r160, [%r53+1920];
	add.s32 	%r161, %r160, %r159;
	min.s32 	%r162, %r148, %r161;
	ld.shared.u32 	%r163, [%r43+8220];
	add.s32 	%r164, %r156, %r163;
	min.s32 	%r165, %r151, %r164;
	st.shared.u32 	[%r46+8192], %r165;
	ld.shared.u32 	%r166, [%r43+8220];
	add.s32 	%r167, %r160, %r166;
	min.s32 	%r168, %r154, %r167;
	ld.shared.u32 	%r169, [%r43+32];
	ld.shared.u32 	%r170, [%r53+2048];
	add.s32 	%r171, %r170, %r169;
	min.s32 	%r172, %r158, %r171;
	st.shared.u32 	[%r46], %r172;
	ld.shared.u32 	%r173, [%r43+32];
	ld.shared.u32 	%r174, [%r53+2176];
	add.s32 	%r175, %r174, %r173;
	min.s32 	%r176, %r162, %r175;
	ld.shared.u32 	%r177, [%r43+8224];
	add.s32 	%r178, %r170, %r177;
	min.s32 	%r179, %r165, %r178;
	st.shared.u32 	[%r46+8192], %r179;
	ld.shared.u32 	%r180, [%r43+8224];
	add.s32 	%r181, %r174, %r180;
	min.s32 	%r182, %r168, %r181;
	ld.shared.u32 	%r183, [%r43+36];
	ld.shared.u32 	%r184, [%r53+2304];
	add.s32 	%r185, %r184, %r183;
	min.s32 	%r186, %r172, %r185;
	st.shared.u32 	[%r46], %r186;
	ld.shared.u32 	%r187, [%r43+36];
	ld.shared.u32 	%r188, [%r53+2432];
	add.s32 	%r189, %r188, %r187;
	min.s32 	%r190, %r176, %r189;
	ld.shared.u32 	%r191, [%r43+8228];
	add.s32 	%r192, %r184, %r191;
	min.s32 	%r193, %r179, %r192;
	st.shared.u32 	[%r46+8192], %r193;
	ld.shared.u32 	%r194, [%r43+8228];
	add.s32 	%r195, %r188, %r194;
	min.s32 	%r196, %r182, %r195;
	ld.shared.u32 	%r197, [%r43+40];
	ld.shared.u32 	%r198, [%r53+2560];
	add.s32 	%r199, %r198, %r197;
	min.s32 	%r200, %r186, %r199;
	st.shared.u32 	[%r46], %r200;
	ld.shared.u32 	%r201, [%r43+40];
	ld.shared.u32 	%r202, [%r53+2688];
	add.s32 	%r203, %r202, %r201;
	min.s32 	%r204, %r190, %r203;
	ld.shared.u32 	%r205, [%r43+8232];
	add.s32 	%r206, %r198, %r205;
	min.s32 	%r207, %r193, %r206;
	st.shared.u32 	[%r46+8192], %r207;
	ld.shared.u32 	%r208, [%r43+8232];
	add.s32 	%r209, %r202, %r208;
	min.s32 	%r210, %r196, %r209;
	ld.shared.u32 	%r211, [%r43+44];
	ld.shared.u32 	%r212, [%r53+2816];
	add.s32 	%r213, %r212, %r211;
	min.s32 	%r214, %r200, %r213;
	st.shared.u32 	[%r46], %r214;
	ld.shared.u32 	%r215, [%r43+44];
	ld.shared.u32 	%r216, [%r53+2944];
	add.s32 	%r217, %r216, %r215;
	min.s32 	%r218, %r204, %r217;
	ld.shared.u32 	%r219, [%r43+8236];
	add.s32 	%r220, %r212, %r219;
	min.s32 	%r221, %r207, %r220;
	st.shared.u32 	[%r46+8192], %r221;
	ld.shared.u32 	%r222, [%r43+8236];
	add.s32 	%r223, %r216, %r222;
	min.s32 	%r224, %r210, %r223;
	ld.shared.u32 	%r225, [%r43+48];
	ld.shared.u32 	%r226, [%r53+3072];
	add.s32 	%r227, %r226, %r225;
	min.s32 	%r228, %r214, %r227;
	st.shared.u32 	[%r46], %r228;
	ld.shared.u32 	%r229, [%r43+48];
	ld.shared.u32 	%r230, [%r53+3200];
	add.s32 	%r231, %r230, %r229;
	min.s32 	%r232, %r218, %r231;
	ld.shared.u32 	%r233, [%r43+8240];
	add.s32 	%r234, %r226, %r233;
	min.s32 	%r235, %r221, %r234;
	st.shared.u32 	[%r46+8192], %r235;
	ld.shared.u32 	%r236, [%r43+8240];
	add.s32 	%r237, %r230, %r236;
	min.s32 	%r238, %r224, %r237;
	ld.shared.u32 	%r239, [%r43+52];
	ld.shared.u32 	%r240, [%r53+3328];
	add.s32 	%r241, %r240, %r239;
	min.s32 	%r242, %r228, %r241;
	st.shared.u32 	[%r46], %r242;
	ld.shared.u32 	%r243, [%r43+52];
	ld.shared.u32 	%r244, [%r53+3456];
	add.s32 	%r245, %r244, %r243;
	min.s32 	%r246, %r232, %r245;
	ld.shared.u32 	%r247, [%r43+8244];
	add.s32 	%r248, %r240, %r247;
	min.s32 	%r249, %r235, %r248;
	st.shared.u32 	[%r46+8192], %r249;
	ld.shared.u32 	%r250, [%r43+8244];
	add.s32 	%r251, %r244, %r250;
	min.s32 	%r252, %r238, %r251;
	ld.shared.u32 	%r253, [%r43+56];
	ld.shared.u32 	%r254, [%r53+3584];
	add.s32 	%r255, %r254, %r253;
	min.s32 	%r256, %r242, %r255;
	st.shared.u32 	[%r46], %r256;
	ld.shared.u32 	%r257, [%r43+56];
	ld.shared.u32 	%r258, [%r53+3712];
	add.s32 	%r259, %r258, %r257;
	min.s32 	%r260, %r246, %r259;
	ld.shared.u32 	%r261, [%r43+8248];
	add.s32 	%r262, %r254, %r261;
	min.s32 	%r263, %r249, %r262;
	st.shared.u32 	[%r46+8192], %r263;
	ld.shared.u32 	%r264, [%r43+8248];
	add.s32 	%r265, %r258, %r264;
	min.s32 	%r266, %r252, %r265;
	ld.shared.u32 	%r267, [%r43+60];
	ld.shared.u32 	%r268, [%r53+3840];
	add.s32 	%r269, %r268, %r267;
	min.s32 	%r270, %r256, %r269;
	st.shared.u32 	[%r46], %r270;
	ld.shared.u32 	%r271, [%r43+60];
	ld.shared.u32 	%r272, [%r53+3968];
	add.s32 	%r273, %r272, %r271;
	min.s32 	%r274, %r260, %r273;
	ld.shared.u32 	%r275, [%r43+8252];
	add.s32 	%r276, %r268, %r275;
	min.s32 	%r277, %r263, %r276;
	st.shared.u32 	[%r46+8192], %r277;
	ld.shared.u32 	%r278, [%r43+8252];
	add.s32 	%r279, %r272, %r278;
	min.s32 	%r280, %r266, %r279;
	ld.shared.u32 	%r281, [%r43+64];
	ld.shared.u32 	%r282, [%r53+4096];
	add.s32 	%r283, %r282, %r281;
	min.s32 	%r284, %r270, %r283;
	st.shared.u32 	[%r46], %r284;
	ld.shared.u32 	%r285, [%r43+64];
	ld.shared.u32 	%r286, [%r53+4224];
	add.s32 	%r287, %r286, %r285;
	min.s32 	%r288, %r274, %r287;
	ld.shared.u32 	%r289, [%r43+8256];
	add.s32 	%r290, %r282, %r289;
	min.s32 	%r291, %r277, %r290;
	st.shared.u32 	[%r46+8192], %r291;
	ld.shared.u32 	%r292, [%r43+8256];
	add.s32 	%r293, %r286, %r292;
	min.s32 	%r294, %r280, %r293;
	ld.shared.u32 	%r295, [%r43+68];
	ld.shared.u32 	%r296, [%r53+4352];
	add.s32 	%r297, %r296, %r295;
	min.s32 	%r298, %r284, %r297;
	st.shared.u32 	[%r46], %r298;
	ld.shared.u32 	%r299, [%r43+68];
	ld.shared.u32 	%r300, [%r53+4480];
	add.s32 	%r301, %r300, %r299;
	min.s32 	%r302, %r288, %r301;
	ld.shared.u32 	%r303, [%r43+8260];
	add.s32 	%r304, %r296, %r303;
	min.s32 	%r305, %r291, %r304;
	st.shared.u32 	[%r46+8192], %r305;
	ld.shared.u32 	%r306, [%r43+8260];
	add.s32 	%r307, %r300, %r306;
	min.s32 	%r308, %r294, %r307;
	ld.shared.u32 	%r309, [%r43+72];
	ld.shared.u32 	%r310, [%r53+4608];
	add.s32 	%r311, %r310, %r309;
	min.s32 	%r312, %r298, %r311;
	st.shared.u32 	[%r46], %r312;
	ld.shared.u32 	%r313, [%r43+72];
	ld.shared.u32 	%r314, [%r53+4736];
	add.s32 	%r315, %r314, %r313;
	min.s32 	%r316, %r302, %r315;
	ld.shared.u32 	%r317, [%r43+8264];
	add.s32 	%r318, %r310, %r317;
	min.s32 	%r319, %r305, %r318;
	st.shared.u32 	[%r46+8192], %r319;
	ld.shared.u32 	%r320, [%r43+8264];
	add.s32 	%r321, %r314, %r320;
	min.s32 	%r322, %r308, %r321;
	ld.shared.u32 	%r323, [%r43+76];
	ld.shared.u32 	%r324, [%r53+4864];
	add.s32 	%r325, %r324, %r323;
	min.s32 	%r326, %r312, %r325;
	st.shared.u32 	[%r46], %r326;
	ld.shared.u32 	%r327, [%r43+76];
	ld.shared.u32 	%r328, [%r53+4992];
	add.s32 	%r329, %r328, %r327;
	min.s32 	%r330, %r316, %r329;
	ld.shared.u32 	%r331, [%r43+8268];
	add.s32 	%r332, %r324, %r331;
	min.s32 	%r333, %r319, %r332;
	st.shared.u32 	[%r46+8192], %r333;
	ld.shared.u32 	%r334, [%r43+8268];
	add.s32 	%r335, %r328, %r334;
	min.s32 	%r336, %r322, %r335;
	ld.shared.u32 	%r337, [%r43+80];
	ld.shared.u32 	%r338, [%r53+5120];
	add.s32 	%r339, %r338, %r337;
	min.s32 	%r340, %r326, %r339;
	st.shared.u32 	[%r46], %r340;
	ld.shared.u32 	%r341, [%r43+80];
	ld.shared.u32 	%r342, [%r53+5248];
	add.s32 	%r343, %r342, %r341;
	min.s32 	%r344, %r330, %r343;
	ld.shared.u32 	%r345, [%r43+8272];
	add.s32 	%r346, %r338, %r345;
	min.s32 	%r347, %r333, %r346;
	st.shared.u32 	[%r46+8192], %r347;
	ld.shared.u32 	%r348, [%r43+8272];
	add.s32 	%r349, %r342, %r348;
	min.s32 	%r350, %r336, %r349;
	ld.shared.u32 	%r351, [%r43+84];
	ld.shared.u32 	%r352, [%r53+5376];
	add.s32 	%r353, %r352, %r351;
	min.s32 	%r354, %r340, %r353;
	st.shared.u32 	[%r46], %r354;
	ld.shared.u32 	%r355, [%r43+84];
	ld.shared.u32 	%r356, [%r53+5504];
	add.s32 	%r357, %r356, %r355;
	min.s32 	%r358, %r344, %r357;
	ld.shared.u32 	%r359, [%r43+8276];
	add.s32 	%r360, %r352, %r359;
	min.s32 	%r361, %r347, %r360;
	st.shared.u32 	[%r46+8192], %r361;
	ld.shared.u32 	%r362, [%r43+8276];
	add.s32 	%r363, %r356, %r362;
	min.s32 	%r364, %r350, %r363;
	ld.shared.u32 	%r365, [%r43+88];
	ld.shared.u32 	%r366, [%r53+5632];
	add.s32 	%r367, %r366, %r365;
	min.s32 	%r368, %r354, %r367;
	st.shared.u32 	[%r46], %r368;
	ld.shared.u32 	%r369, [%r43+88];
	ld.shared.u32 	%r370, [%r53+5760];
	add.s32 	%r371, %r370, %r369;
	min.s32 	%r372, %r358, %r371;
	ld.shared.u32 	%r373, [%r43+8280];
	add.s32 	%r374, %r366, %r373;
	min.s32 	%r375, %r361, %r374;
	st.shared.u32 	[%r46+8192], %r375;
	ld.shared.u32 	%r376, [%r43+8280];
	add.s32 	%r377, %r370, %r376;
	min.s32 	%r378, %r364, %r377;
	ld.shared.u32 	%r379, [%r43+92];
	ld.shared.u32 	%r380, [%r53+5888];
	add.s32 	%r381, %r380, %r379;
	min.s32 	%r382, %r368, %r381;
	st.shared.u32 	[%r46], %r382;
	ld.shared.u32 	%r383, [%r43+92];
	ld.shared.u32 	%r384, [%r53+6016];
	add.s32 	%r385, %r384, %r383;
	min.s32 	%r386, %r372, %r385;
	ld.shared.u32 	%r387, [%r43+8284];
	add.s32 	%r388, %r380, %r387;
	min.s32 	%r389, %r375, %r388;
	st.shared.u32 	[%r46+8192], %r389;
	ld.shared.u32 	%r390, [%r43+8284];
	add.s32 	%r391, %r384, %r390;
	min.s32 	%r392, %r378, %r391;
	ld.shared.u32 	%r393, [%r43+96];
	ld.shared.u32 	%r394, [%r53+6144];
	add.s32 	%r395, %r394, %r393;
	min.s32 	%r396, %r382, %r395;
	st.shared.u32 	[%r46], %r396;
	ld.shared.u32 	%r397, [%r43+96];
	ld.shared.u32 	%r398, [%r53+6272];
	add.s32 	%r399, %r398, %r397;
	min.s32 	%r400, %r386, %r399;
	ld.shared.u32 	%r401, [%r43+8288];
	add.s32 	%r402, %r394, %r401;
	min.s32 	%r403, %r389, %r402;
	st.shared.u32 	[%r46+8192], %r403;
	ld.shared.u32 	%r404, [%r43+8288];
	add.s32 	%r405, %r398, %r404;
	min.s32 	%r406, %r392, %r405;
	ld.shared.u32 	%r407, [%r43+100];
	ld.shared.u32 	%r408, [%r53+6400];
	add.s32 	%r409, %r408, %r407;
	min.s32 	%r410, %r396, %r409;
	st.shared.u32 	[%r46], %r410;
	ld.shared.u32 	%r411, [%r43+100];
	ld.shared.u32 	%r412, [%r53+6528];
	add.s32 	%r413, %r412, %r411;
	min.s32 	%r414, %r400, %r413;
	ld.shared.u32 	%r415, [%r43+8292];
	add.s32 	%r416, %r408, %r415;
	min.s32 	%r417, %r403, %r416;
	st.shared.u32 	[%r46+8192], %r417;
	ld.shared.u32 	%r418, [%r43+8292];
	add.s32 	%r419, %r412, %r418;
	min.s32 	%r420, %r406, %r419;
	ld.shared.u32 	%r421, [%r43+104];
	ld.shared.u32 	%r422, [%r53+6656];
	add.s32 	%r423, %r422, %r421;
	min.s32 	%r424, %r410, %r423;
	st.shared.u32 	[%r46], %r424;
	ld.shared.u32 	%r425, [%r43+104];
	ld.shared.u32 	%r426, [%r53+6784];
	add.s32 	%r427, %r426, %r425;
	min.s32 	%r428, %r414, %r427;
	ld.shared.u32 	%r429, [%r43+8296];
	add.s32 	%r430, %r422, %r429;
	min.s32 	%r431, %r417, %r430;
	st.shared.u32 	[%r46+8192], %r431;
	ld.shared.u32 	%r432, [%r43+8296];
	add.s32 	%r433, %r426, %r432;
	min.s32 	%r434, %r420, %r433;
	ld.shared.u32 	%r435, [%r43+108];
	ld.shared.u32 	%r436, [%r53+6912];
	add.s32 	%r437, %r436, %r435;
	min.s32 	%r438, %r424, %r437;
	st.shared.u32 	[%r46], %r438;
	ld.shared.u32 	%r439, [%r43+108];
	ld.shared.u32 	%r440, [%r53+7040];
	add.s32 	%r441, %r440, %r439;
	min.s32 	%r442, %r428, %r441;
	ld.shared.u32 	%r443, [%r43+8300];
	add.s32 	%r444, %r436, %r443;
	min.s32 	%r445, %r431, %r444;
	st.shared.u32 	[%r46+8192], %r445;
	ld.shared.u32 	%r446, [%r43+8300];
	add.s32 	%r447, %r440, %r446;
	min.s32 	%r448, %r434, %r447;
	ld.shared.u32 	%r449, [%r43+112];
	ld.shared.u32 	%r450, [%r53+7168];
	add.s32 	%r451, %r450, %r449;
	min.s32 	%r452, %r438, %r451;
	st.shared.u32 	[%r46], %r452;
	ld.shared.u32 	%r453, [%r43+112];
	ld.shared.u32 	%r454, [%r53+7296];
	add.s32 	%r455, %r454, %r453;
	min.s32 	%r456, %r442, %r455;
	ld.shared.u32 	%r457, [%r43+8304];
	add.s32 	%r458, %r450, %r457;
	min.s32 	%r459, %r445, %r458;
	st.shared.u32 	[%r46+8192], %r459;
	ld.shared.u32 	%r460, [%r43+8304];
	add.s32 	%r461, %r454, %r460;
	min.s32 	%r462, %r448, %r461;
	ld.shared.u32 	%r463, [%r43+116];
	ld.shared.u32 	%r464, [%r53+7424];
	add.s32 	%r465, %r464, %r463;
	min.s32 	%r466, %r452, %r465;
	st.shared.u32 	[%r46], %r466;
	ld.shared.u32 	%r467, [%r43+116];
	ld.shared.u32 	%r468, [%r53+7552];
	add.s32 	%r469, %r468, %r467;
	min.s32 	%r470, %r456, %r469;
	ld.shared.u32 	%r471, [%r43+8308];
	add.s32 	%r472, %r464, %r471;
	min.s32 	%r473, %r459, %r472;
	st.shared.u32 	[%r46+8192], %r473;
	ld.shared.u32 	%r474, [%r43+8308];
	add.s32 	%r475, %r468, %r474;
	min.s32 	%r476, %r462, %r475;
	ld.shared.u32 	%r477, [%r43+120];
	ld.shared.u32 	%r478, [%r53+7680];
	add.s32 	%r479, %r478, %r477;
	min.s32 	%r480, %r466, %r479;
	st.shared.u32 	[%r46], %r480;
	ld.shared.u32 	%r481, [%r43+120];
	ld.shared.u32 	%r482, [%r53+7808];
	add.s32 	%r483, %r482, %r481;
	min.s32 	%r484, %r470, %r483;
	ld.shared.u32 	%r485, [%r43+8312];
	add.s32 	%r486, %r478, %r485;
	min.s32 	%r487, %r473, %r486;
	st.shared.u32 	[%r46+8192], %r487;
	ld.shared.u32 	%r488, [%r43+8312];
	add.s32 	%r489, %r482, %r488;
	min.s32 	%r490, %r476, %r489;
	ld.shared.u32 	%r491, [%r43+124];
	ld.shared.u32 	%r492, [%r53+7936];
	add.s32 	%r493, %r492, %r491;
	min.s32 	%r494, %r480, %r493;
	st.shared.u32 	[%r46], %r494;
	ld.shared.u32 	%r495, [%r43+124];
	ld.shared.u32 	%r496, [%r53+8064];
	add.s32 	%r497, %r496, %r495;
	min.s32 	%r498, %r484, %r497;
	st.shared.u32 	[%r46+128], %r498;
	ld.shared.u32 	%r499, [%r43+8316];
	add.s32 	%r500, %r492, %r499;
	min.s32 	%r501, %r487, %r500;
	st.shared.u32 	[%r46+8192], %r501;
	ld.shared.u32 	%r502, [%r43+8316];
	add.s32 	%r503, %r496, %r502;
	min.s32 	%r504, %r490, %r503;
	st.shared.u32 	[%r46+8320], %r504;
	ld.shared.u32 	%r505, [%r43+128];
	ld.shared.u32 	%r506, [%r53+8192];
	add.s32 	%r507, %r506, %r505;
	min.s32 	%r508, %r494, %r507;
	st.shared.u32 	[%r46], %r508;
	ld.shared.u32 	%r509, [%r43+128];
	ld.shared.u32 	%r510, [%r53+8320];
	add.s32 	%r511, %r510, %r509;
	min.s32 	%r512, %r498, %r511;
	st.shared.u32 	[%r46+128], %r512;
	ld.shared.u32 	%r513, [%r43+8320];
	add.s32 	%r514, %r506, %r513;
	min.s32 	%r515, %r501, %r514;
	st.shared.u32 	[%r46+8192], %r515;
	ld.shared.u32 	%r516, [%r43+8320];
	add.s32 	%r517, %r510, %r516;
	min.s32 	%r518, %r504, %r517;
	st.shared.u32 	[%r46+8320], %r518;
	ld.shared.u32 	%r519, [%r43+132];
	ld.shared.u32 	%r520, [%r53+8448];
	add.s32 	%r521, %r520, %r519;
	min.s32 	%r522, %r508, %r521;
	st.shared.u32 	[%r46], %r522;
	ld.shared.u32 	%r523, [%r43+132];
	ld.shared.u32 	%r524, [%r53+8576];
	add.s32 	%r525, %r524, %r523;
	min.s32 	%r526, %r512, %r525;
	st.shared.u32 	[%r46+128], %r526;
	ld.shared.u32 	%r527, [%r43+8324];
	add.s32 	%r528, %r520, %r527;
	min.s32 	%r529, %r515, %r528;
	st.shared.u32 	[%r46+8192], %r529;
	ld.shared.u32 	%r530, [%r43+8324];
	add.s32 	%r531, %r524, %r530;
	min.s32 	%r532, %r518, %r531;
	st.shared.u32 	[%r46+8320], %r532;
	ld.shared.u32 	%r533, [%r43+136];
	ld.shared.u32 	%r534, [%r53+8704];
	add.s32 	%r535, %r534, %r533;
	min.s32 	%r536, %r522, %r535;
	st.shared.u32 	[%r46], %r536;
	ld.shared.u32 	%r537, [%r43+136];
	ld.shared.u32 	%r538, [%r53+8832];
	add.s32 	%r539, %r538, %r537;
	min.s32 	%r540, %r526, %r539;
	st.shared.u32 	[%r46+128], %r540;
	ld.shared.u32 	%r541, [%r43+8328];
	add.s32 	%r542, %r534, %r541;
	min.s32 	%r543, %r529, %r542;
	st.shared.u32 	[%r46+8192], %r543;
	ld.shared.u32 	%r544, [%r43+8328];
	add.s32 	%r545, %r538, %r544;
	min.s32 	%r546, %r532, %r545;
	st.shared.u32 	[%r46+8320], %r546;
	ld.shared.u32 	%r547, [%r43+140];
	ld.shared.u32 	%r548, [%r53+8960];
	add.s32 	%r549, %r548, %r547;
	min.s32 	%r550, %r536, %r549;
	st.shared.u32 	[%r46], %r550;
	ld.shared.u32 	%r551, [%r43+140];
	ld.shared.u32 	%r552, [%r53+9088];
	add.s32 	%r553, %r552, %r551;
	min.s32 	%r554, %r540, %r553;
	st.shared.u32 	[%r46+128], %r554;
	ld.shared.u32 	%r555, [%r43+8332];
	add.s32 	%r556, %r548, %r555;
	min.s32 	%r557, %r543, %r556;
	st.shared.u32 	[%r46+8192], %r557;
	ld.shared.u32 	%r558, [%r43+8332];
	add.s32 	%r559, %r552, %r558;
	min.s32 	%r560, %r546, %r559;
	st.shared.u32 	[%r46+8320], %r560;
	ld.shared.u32 	%r561, [%r43+144];
	ld.shared.u32 	%r562, [%r53+9216];
	add.s32 	%r563, %r562, %r561;
	min.s32 	%r564, %r550, %r563;
	st.shared.u32 	[%r46], %r564;
	ld.shared.u32 	%r565, [%r43+144];
	ld.shared.u32 	%r566, [%r53+9344];
	add.s32 	%r567, %r566, %r565;
	min.s32 	%r568, %r554, %r567;
	st.shared.u32 	[%r46+128], %r568;
	ld.shared.u32 	%r569, [%r43+8336];
	add.s32 	%r570, %r562, %r569;
	min.s32 	%r571, %r557, %r570;
	st.shared.u32 	[%r46+8192], %r571;
	ld.shared.u32 	%r572, [%r43+8336];
	add.s32 	%r573, %r566, %r572;
	min.s32 	%r574, %r560, %r573;
	st.shared.u32 	[%r46+8320], %r574;
	ld.shared.u32 	%r575, [%r43+148];
	ld.shared.u32 	%r576, [%r53+9472];
	add.s32 	%r577, %r576, %r575;
	min.s32 	%r578, %r564, %r577;
	st.shared.u32 	[%r46], %r578;
	ld.shared.u32 	%r579, [%r43+148];
	ld.shared.u32 	%r580, [%r53+9600];
	add.s32 	%r581, %r580, %r579;
	min.s32 	%r582, %r568, %r581;
	st.shared.u32 	[%r46+128], %r582;
	ld.shared.u32 	%r583, [%r43+8340];
	add.s32 	%r584, %r576, %r583;
	min.s32 	%r585, %r571, %r584;
	st.shared.u32 	[%r46+8192], %r585;
	ld.shared.u32 	%r586, [%r43+8340];
	add.s32 	%r587, %r580, %r586;
	min.s32 	%r588, %r574, %r587;
	st.shared.u32 	[%r46+8320], %r588;
	ld.shared.u32 	%r589, [%r43+152];
	ld.shared.u32 	%r590, [%r53+9728];
	add.s32 	%r591, %r590, %r589;
	min.s32 	%r592, %r578, %r591;
	st.shared.u32 	[%r46], %r592;
	ld.shared.u32 	%r593, [%r43+152];
	ld.shared.u32 	%r594, [%r53+9856];
	add.s32 	%r595, %r594, %r593;
	min.s32 	%r596, %r582, %r595;
	st.shared.u32 	[%r46+128], %r596;
	ld.shared.u32 	%r597, [%r43+8344];
	add.s32 	%r598, %r590, %r597;
	min.s32 	%r599, %r585, %r598;
	st.shared.u32 	[%r46+8192], %r599;
	ld.shared.u32 	%r600, [%r43+8344];
	add.s32 	%r601, %r594, %r600;
	min.s32 	%r602, %r588, %r601;
	st.shared.u32 	[%r46+8320], %r602;
	ld.shared.u32 	%r603, [%r43+156];
	ld.shared.u32 	%r604, [%r53+9984];
	add.s32 	%r605, %r604, %r603;
	min.s32 	%r606, %r592, %r605;
	st.shared.u32 	[%r46], %r606;
	ld.shared.u32 	%r607, [%r43+156];
	ld.shared.u32 	%r608, [%r53+10112];
	add.s32 	%r609, %r608, %r607;
	min.s32 	%r610, %r596, %r609;
	st.shared.u32 	[%r46+128], %r610;
	ld.shared.u32 	%r611, [%r43+8348];
	add.s32 	%r612, %r604, %r611;
	min.s32 	%r613, %r599, %r612;
	st.shared.u32 	[%r46+8192], %r613;
	ld.shared.u32 	%r614, [%r43+8348];
	add.s32 	%r615, %r608, %r614;
	min.s32 	%r616, %r602, %r615;
	st.shared.u32 	[%r46+8320], %r616;
	ld.shared.u32 	%r617, [%r43+160];
	ld.shared.u32 	%r618, [%r53+10240];
	add.s32 	%r619, %r618, %r617;
	min.s32 	%r620, %r606, %r619;
	st.shared.u32 	[%r46], %r620;
	ld.shared.u32 	%r621, [%r43+160];
	ld.shared.u32 	%r622, [%r53+10368];
	add.s32 	%r623, %r622, %r621;
	min.s32 	%r624, %r610, %r623;
	st.shared.u32 	[%r46+128], %r624;
	ld.shared.u32 	%r625, [%r43+8352];
	add.s32 	%r626, %r618, %r625;
	min.s32 	%r627, %r613, %r626;
	st.shared.u32 	[%r46+8192], %r627;
	ld.shared.u32 	%r628, [%r43+8352];
	add.s32 	%r629, %r622, %r628;
	min.s32 	%r630, %r616, %r629;
	st.shared.u32 	[%r46+8320], %r630;
	ld.shared.u32 	%r631, [%r43+164];
	ld.shared.u32 	%r632, [%r53+10496];
	add.s32 	%r633, %r632, %r631;
	min.s32 	%r634, %r620, %r633;
	st.shared.u32 	[%r46], %r634;
	ld.shared.u32 	%r635, [%r43+164];
	ld.shared.u32 	%r636, [%r53+10624];
	add.s32 	%r637, %r636, %r635;
	min.s32 	%r638, %r624, %r637;
	st.shared.u32 	[%r46+128], %r638;
	ld.shared.u32 	%r639, [%r43+8356];
	add.s32 	%r640, %r632, %r639;
	min.s32 	%r641, %r627, %r640;
	st.shared.u32 	[%r46+8192], %r641;
	ld.shared.u32 	%r642, [%r43+8356];
	add.s32 	%r643, %r636, %r642;
	min.s32 	%r644, %r630, %r643;
	st.shared.u32 	[%r46+8320], %r644;
	ld.shared.u32 	%r645, [%r43+168];
	ld.shared.u32 	%r646, [%r53+10752];
	add.s32 	%r647, %r646, %r645;
	min.s32 	%r648, %r634, %r647;
	st.shared.u32 	[%r46], %r648;
	ld.shared.u32 	%r649, [%r43+168];
	ld.shared.u32 	%r650, [%r53+10880];
	add.s32 	%r651, %r650, %r649;
	min.s32 	%r652, %r638, %r651;
	st.shared.u32 	[%r46+128], %r652;
	ld.shared.u32 	%r653, [%r43+8360];
	add.s32 	%r654, %r646, %r653;
	min.s32 	%r655, %r641, %r654;
	st.shared.u32 	[%r46+8192], %r655;
	ld.shared.u32 	%r656, [%r43+8360];
	add.s32 	%r657, %r650, %r656;
	min.s32 	%r658, %r644, %r657;
	st.shared.u32 	[%r46+8320], %r658;
	ld.shared.u32 	%r659, [%r43+172];
	ld.shared.u32 	%r660, [%r53+11008];
	add.s32 	%r661, %r660, %r659;
	min.s32 	%r662, %r648, %r661;
	st.shared.u32 	[%r46], %r662;
	ld.shared.u32 	%r663, [%r43+172];
	ld.shared.u32 	%r664, [%r53+11136];
	add.s32 	%r665, %r664, %r663;
	min.s32 	%r666, %r652, %r665;
	st.shared.u32 	[%r46+128], %r666;
	ld.shared.u32 	%r667, [%r43+8364];
	add.s32 	%r668, %r660, %r667;
	min.s32 	%r669, %r655, %r668;
	st.shared.u32 	[%r46+8192], %r669;
	ld.shared.u32 	%r670, [%r43+8364];
	add.s32 	%r671, %r664, %r670;
	min.s32 	%r672, %r658, %r671;
	st.shared.u32 	[%r46+8320], %r672;
	ld.shared.u32 	%r673, [%r43+176];
	ld.shared.u32 	%r674, [%r53+11264];
	add.s32 	%r675, %r674, %r673;
	min.s32 	%r676, %r662, %r675;
	st.shared.u32 	[%r46], %r676;
	ld.shared.u32 	%r677, [%r43+176];
	ld.shared.u32 	%r678, [%r53+11392];
	add.s32 	%r679, %r678, %r677;
	min.s32 	%r680, %r666, %r679;
	st.shared.u32 	[%r46+128], %r680;
	ld.shared.u32 	%r681, [%r43+8368];
	add.s32 	%r682, %r674, %r681;
	min.s32 	%r683, %r669, %r682;
	st.shared.u32 	[%r46+8192], %r683;
	ld.shared.u32 	%r684, [%r43+8368];
	add.s32 	%r685, %r678, %r684;
	min.s32 	%r686, %r672, %r685;
	st.shared.u32 	[%r46+8320], %r686;
	ld.shared.u32 	%r687, [%r43+180];
	ld.shared.u32 	%r688, [%r53+11520];
	add.s32 	%r689, %r688, %r687;
	min.s32 	%r690, %r676, %r689;
	st.shared.u32 	[%r46], %r690;
	ld.shared.u32 	%r691, [%r43+180];
	ld.shared.u32 	%r692, [%r53+11648];
	add.s32 	%r693, %r692, %r691;
	min.s32 	%r694, %r680, %r693;
	st.shared.u32 	[%r46+128], %r694;
	ld.shared.u32 	%r695, [%r43+8372];
	add.s32 	%r696, %r688, %r695;
	min.s32 	%r697, %r683, %r696;
	st.shared.u32 	[%r46+8192], %r697;
	ld.shared.u32 	%r698, [%r43+8372];
	add.s32 	%r699, %r692, %r698;
	min.s32 	%r700, %r686, %r699;
	st.shared.u32 	[%r46+8320], %r700;
	ld.shared.u32 	%r701, [%r43+184];
	ld.shared.u32 	%r702, [%r53+11776];
	add.s32 	%r703, %r702, %r701;
	min.s32 	%r704, %r690, %r703;
	st.shared.u32 	[%r46], %r704;
	ld.shared.u32 	%r705, [%r43+184];
	ld.shared.u32 	%r706, [%r53+11904];
	add.s32 	%r707, %r706, %r705;
	min.s32 	%r708, %r694, %r707;
	st.shared.u32 	[%r46+128], %r708;
	ld.shared.u32 	%r709, [%r43+8376];
	add.s32 	%r710, %r702, %r709;
	min.s32 	%r711, %r697, %r710;
	st.shared.u32 	[%r46+8192], %r711;
	ld.shared.u32 	%r712, [%r43+8376];
	add.s32 	%r713, %r706, %r712;
	min.s32 	%r714, %r700, %r713;
	st.shared.u32 	[%r46+8320], %r714;
	ld.shared.u32 	%r715, [%r43+188];
	ld.shared.u32 	%r716, [%r53+12032];
	add.s32 	%r717, %r716, %r715;
	min.s32 	%r718, %r704, %r717;
	st.shared.u32 	[%r46], %r718;
	ld.shared.u32 	%r719, [%r43+188];
	ld.shared.u32 	%r720, [%r53+12160];
	add.s32 	%r721, %r720, %r719;
	min.s32 	%r722, %r708, %r721;
	st.shared.u32 	[%r46+128], %r722;
	ld.shared.u32 	%r723, [%r43+8380];
	add.s32 	%r724, %r716, %r723;
	min.s32 	%r725, %r711, %r724;
	st.shared.u32 	[%r46+8192], %r725;
	ld.shared.u32 	%r726, [%r43+8380];
	add.s32 	%r727, %r720, %r726;
	min.s32 	%r728, %r714, %r727;
	st.shared.u32 	[%r46+8320], %r728;
	ld.shared.u32 	%r729, [%r43+192];
	ld.shared.u32 	%r730, [%r53+12288];
	add.s32 	%r731, %r730, %r729;
	min.s32 	%r732, %r718, %r731;
	st.shared.u32 	[%r46], %r732;
	ld.shared.u32 	%r733, [%r43+192];
	ld.shared.u32 	%r734, [%r53+12416];
	add.s32 	%r735, %r734, %r733;
	min.s32 	%r736, %r722, %r735;
	st.shared.u32 	[%r46+128], %r736;
	ld.shared.u32 	%r737, [%r43+8384];
	add.s32 	%r738, %r730, %r737;
	min.s32 	%r739, %r725, %r738;
	st.shared.u32 	[%r46+8192], %r739;
	ld.shared.u32 	%r740, [%r43+8384];
	add.s32 	%r741, %r734, %r740;
	min.s32 	%r742, %r728, %r741;
	st.shared.u32 	[%r46+8320], %r742;
	ld.shared.u32 	%r743, [%r43+196];
	ld.shared.u32 	%r744, [%r53+12544];
	add.s32 	%r745, %r744, %r743;
	min.s32 	%r746, %r732, %r745;
	st.shared.u32 	[%r46], %r746;
	ld.shared.u32 	%r747, [%r43+196];
	ld.shared.u32 	%r748, [%r53+12672];
	add.s32 	%r749, %r748, %r747;
	min.s32 	%r750, %r736, %r749;
	st.shared.u32 	[%r46+128], %r750;
	ld.shared.u32 	%r751, [%r43+8388];
	add.s32 	%r752, %r744, %r751;
	min.s32 	%r753, %r739, %r752;
	st.shared.u32 	[%r46+8192], %r753;
	ld.shared.u32 	%r754, [%r43+8388];
	add.s32 	%r755, %r748, %r754;
	min.s32 	%r756, %r742, %r755;
	st.shared.u32 	[%r46+8320], %r756;
	ld.shared.u32 	%r757, [%r43+200];
	ld.shared.u32 	%r758, [%r53+12800];
	add.s32 	%r759, %r758, %r757;
	min.s32 	%r760, %r746, %r759;
	st.shared.u32 	[%r46], %r760;
	ld.shared.u32 	%r761, [%r43+200];
	ld.shared.u32 	%r762, [%r53+12928];
	add.s32 	%r763, %r762, %r761;
	min.s32 	%r764, %r750, %r763;
	st.shared.u32 	[%r46+128], %r764;
	ld.shared.u32 	%r765, [%r43+8392];
	add.s32 	%r766, %r758, %r765;
	min.s32 	%r767, %r753, %r766;
	st.shared.u32 	[%r46+8192], %r767;
	ld.shared.u32 	%r768, [%r43+8392];
	add.s32 	%r769, %r762, %r768;
	min.s32 	%r770, %r756, %r769;
	st.shared.u32 	[%r46+8320], %r770;
	ld.shared.u32 	%r771, [%r43+204];
	ld.shared.u32 	%r772, [%r53+13056];
	add.s32 	%r773, %r772, %r771;
	min.s32 	%r774, %r760, %r773;
	st.shared.u32 	[%r46], %r774;
	ld.shared.u32 	%r775, [%r43+204];
	ld.shared.u32 	%r776, [%r53+13184];
	add.s32 	%r777, %r776, %r775;
	min.s32 	%r778, %r764, %r777;
	st.shared.u32 	[%r46+128], %r778;
	ld.shared.u32 	%r779, [%r43+8396];
	add.s32 	%r780, %r772, %r779;
	min.s32 	%r781, %r767, %r780;
	st.shared.u32 	[%r46+8192], %r781;
	ld.shared.u32 	%r782, [%r43+8396];
	add.s32 	%r783, %r776, %r782;
	min.s32 	%r784, %r770, %r783;
	st.shared.u32 	[%r46+8320], %r784;
	ld.shared.u32 	%r785, [%r43+208];
	ld.shared.u32 	%r786, [%r53+13312];
	add.s32 	%r787, %r786, %r785;
	min.s32 	%r788, %r774, %r787;
	st.shared.u32 	[%r46], %r788;
	ld.shared.u32 	%r789, [%r43+208];
	ld.shared.u32 	%r790, [%r53+13440];
	add.s32 	%r791, %r790, %r789;
	min.s32 	%r792, %r778, %r791;
	st.shared.u32 	[%r46+128], %r792;
	ld.shared.u32 	%r793, [%r43+8400];
	add.s32 	%r794, %r786, %r793;
	min.s32 	%r795, %r781, %r794;
	st.shared.u32 	[%r46+8192], %r795;
	ld.shared.u32 	%r796, [%r43+8400];
	add.s32 	%r797, %r790, %r796;
	min.s32 	%r798, %r784, %r797;
	st.shared.u32 	[%r46+8320], %r798;
	ld.shared.u32 	%r799, [%r43+212];
	ld.shared.u32 	%r800, [%r53+13568];
	add.s32 	%r801, %r800, %r799;
	min.s32 	%r802, %r788, %r801;
	st.shared.u32 	[%r46], %r802;
	ld.shared.u32 	%r803, [%r43+212];
	ld.shared.u32 	%r804, [%r53+13696];
	add.s32 	%r805, %r804, %r803;
	min.s32 	%r806, %r792, %r805;
	st.shared.u32 	[%r46+128], %r806;
	ld.shared.u32 	%r807, [%r43+8404];
	add.s32 	%r808, %r800, %r807;
	min.s32 	%r809, %r795, %r808;
	st.shared.u32 	[%r46+8192], %r809;
	ld.shared.u32 	%r810, [%r43+8404];
	add.s32 	%r811, %r804, %r810;
	min.s32 	%r812, %r798, %r811;
	st.shared.u32 	[%r46+8320], %r812;
	ld.shared.u32 	%r813, [%r43+216];
	ld.shared.u32 	%r814, [%r53+13824];
	add.s32 	%r815, %r814, %r813;
	min.s32 	%r816, %r802, %r815;
	st.shared.u32 	[%r46], %r816;
	ld.shared.u32 	%r817, [%r43+216];
	ld.shared.u32 	%r818, [%r53+13952];
	add.s32 	%r819, %r818, %r817;
	min.s32 	%r820, %r806, %r819;
	st.shared.u32 	[%r46+128], %r820;
	ld.shared.u32 	%r821, [%r43+8408];
	add.s32 	%r822, %r814, %r821;
	min.s32 	%r823, %r809, %r822;
	st.shared.u32 	[%r46+8192], %r823;
	ld.shared.u32 	%r824, [%r43+8408];
	add.s32 	%r825, %r818, %r824;
	min.s32 	%r826, %r812, %r825;
	st.shared.u32 	[%r46+8320], %r826;
	ld.shared.u32 	%r827, [%r43+220];
	ld.shared.u32 	%r828, [%r53+14080];
	add.s32 	%r829, %r828, %r827;
	min.s32 	%r830, %r816, %r829;
	st.shared.u32 	[%r46], %r830;
	ld.shared.u32 	%r831, [%r43+220];
	ld.shared.u32 	%r832, [%r53+14208];
	add.s32 	%r833, %r832, %r831;
	min.s32 	%r834, %r820, %r833;
	st.shared.u32 	[%r46+128], %r834;
	ld.shared.u32 	%r835, [%r43+8412];
	add.s32 	%r836, %r828, %r835;
	min.s32 	%r837, %r823, %r836;
	st.shared.u32 	[%r46+8192], %r837;
	ld.shared.u32 	%r838, [%r43+8412];
	add.s32 	%r839, %r832, %r838;
	min.s32 	%r840, %r826, %r839;
	st.shared.u32 	[%r46+8320], %r840;
	ld.shared.u32 	%r841, [%r43+224];
	ld.shared.u32 	%r842, [%r53+14336];
	add.s32 	%r843, %r842, %r841;
	min.s32 	%r844, %r830, %r843;
	st.shared.u32 	[%r46], %r844;
	ld.shared.u32 	%r845, [%r43+224];
	ld.shared.u32 	%r846, [%r53+14464];
	add.s32 	%r847, %r846, %r845;
	min.s32 	%r848, %r834, %r847;
	st.shared.u32 	[%r46+128], %r848;
	ld.shared.u32 	%r849, [%r43+8416];
	add.s32 	%r850, %r842, %r849;
	min.s32 	%r851, %r837, %r850;
	st.shared.u32 	[%r46+8192], %r851;
	ld.shared.u32 	%r852, [%r43+8416];
	add.s32 	%r853, %r846, %r852;
	min.s32 	%r854, %r840, %r853;
	st.shared.u32 	[%r46+8320], %r854;
	ld.shared.u32 	%r855, [%r43+228];
	ld.shared.u32 	%r856, [%r53+14592];
	add.s32 	%r857, %r856, %r855;
	min.s32 	%r858, %r844, %r857;
	st.shared.u32 	[%r46], %r858;
	ld.shared.u32 	%r859, [%r43+228];
	ld.shared.u32 	%r860, [%r53+14720];
	add.s32 	%r861, %r860, %r859;
	min.s32 	%r862, %r848, %r861;
	st.shared.u32 	[%r46+128], %r862;
	ld.shared.u32 	%r863, [%r43+8420];
	add.s32 	%r864, %r856, %r863;
	min.s32 	%r865, %r851, %r864;
	st.shared.u32 	[%r46+8192], %r865;
	ld.shared.u32 	%r866, [%r43+8420];
	add.s32 	%r867, %r860, %r866;
	min.s32 	%r868, %r854, %r867;
	st.shared.u32 	[%r46+8320], %r868;
	ld.shared.u32 	%r869, [%r43+232];
	ld.shared.u32 	%r870, [%r53+14848];
	add.s32 	%r871, %r870, %r869;
	min.s32 	%r872, %r858, %r871;
	st.shared.u32 	[%r46], %r872;
	ld.shared.u32 	%r873, [%r43+232];
	ld.shared.u32 	%r874, [%r53+14976];
	add.s32 	%r875, %r874, %r873;
	min.s32 	%r876, %r862, %r875;
	st.shared.u32 	[%r46+128], %r876;
	ld.shared.u32 	%r877, [%r43+8424];
	add.s32 	%r878, %r870, %r877;
	min.s32 	%r879, %r865, %r878;
	st.shared.u32 	[%r46+8192], %r879;
	ld.shared.u32 	%r880, [%r43+8424];
	add.s32 	%r881, %r874, %r880;
	min.s32 	%r882, %r868, %r881;
	st.shared.u32 	[%r46+8320], %r882;
	ld.shared.u32 	%r883, [%r43+236];
	ld.shared.u32 	%r884, [%r53+15104];
	add.s32 	%r885, %r884, %r883;
	min.s32 	%r886, %r872, %r885;
	st.shared.u32 	[%r46], %r886;
	ld.shared.u32 	%r887, [%r43+236];
	ld.shared.u32 	%r888, [%r53+15232];
	add.s32 	%r889, %r888, %r887;
	min.s32 	%r890, %r876, %r889;
	st.shared.u32 	[%r46+128], %r890;
	ld.shared.u32 	%r891, [%r43+8428];
	add.s32 	%r892, %r884, %r891;
	min.s32 	%r893, %r879, %r892;
	st.shared.u32 	[%r46+8192], %r893;
	ld.shared.u32 	%r894, [%r43+8428];
	add.s32 	%r895, %r888, %r894;
	min.s32 	%r896, %r882, %r895;
	st.shared.u32 	[%r46+8320], %r896;
	ld.shared.u32 	%r897, [%r43+240];
	ld.shared.u32 	%r898, [%r53+15360];
	add.s32 	%r899, %r898, %r897;
	min.s32 	%r900, %r886, %r899;
	st.shared.u32 	[%r46], %r900;
	ld.shared.u32 	%r901, [%r43+240];
	ld.shared.u32 	%r902, [%r53+15488];
	add.s32 	%r903, %r902, %r901;
	min.s32 	%r904, %r890, %r903;
	st.shared.u32 	[%r46+128], %r904;
	ld.shared.u32 	%r905, [%r43+8432];
	add.s32 	%r906, %r898, %r905;
	min.s32 	%r907, %r893, %r906;
	st.shared.u32 	[%r46+8192], %r907;
	ld.shared.u32 	%r908, [%r43+8432];
	add.s32 	%r909, %r902, %r908;
	min.s32 	%r910, %r896, %r909;
	st.shared.u32 	[%r46+8320], %r910;
	ld.shared.u32 	%r911, [%r43+244];
	ld.shared.u32 	%r912, [%r53+15616];
	add.s32 	%r913, %r912, %r911;
	min.s32 	%r914, %r900, %r913;
	st.shared.u32 	[%r46], %r914;
	ld.shared.u32 	%r915, [%r43+244];
	ld.shared.u32 	%r916, [%r53+15744];
	add.s32 	%r917, %r916, %r915;
	min.s32 	%r918, %r904, %r917;
	st.shared.u32 	[%r46+128], %r918;
	ld.shared.u32 	%r919, [%r43+8436];
	add.s32 	%r920, %r912, %r919;
	min.s32 	%r921, %r907, %r920;
	st.shared.u32 	[%r46+8192], %r921;
	ld.shared.u32 	%r922, [%r43+8436];
	add.s32 	%r923, %r916, %r922;
	min.s32 	%r924, %r910, %r923;
	st.shared.u32 	[%r46+8320], %r924;
	ld.shared.u32 	%r925, [%r43+248];
	ld.shared.u32 	%r926, [%r53+15872];
	add.s32 	%r927, %r926, %r925;
	min.s32 	%r928, %r914, %r927;
	st.shared.u32 	[%r46], %r928;
	ld.shared.u32 	%r929, [%r43+248];
	ld.shared.u32 	%r930, [%r53+16000];
	add.s32 	%r931, %r930, %r929;
	min.s32 	%r932, %r918, %r931;
	st.shared.u32 	[%r46+128], %r932;
	ld.shared.u32 	%r933, [%r43+8440];
	add.s32 	%r934, %r926, %r933;
	min.s32 	%r935, %r921, %r934;
	st.shared.u32 	[%r46+8192], %r935;
	ld.shared.u32 	%r936, [%r43+8440];
	add.s32 	%r937, %r930, %r936;
	min.s32 	%r938, %r924, %r937;
	st.shared.u32 	[%r46+8320], %r938;
	ld.shared.u32 	%r939, [%r43+252];
	ld.shared.u32 	%r940, [%r53+16128];
	add.s32 	%r941, %r940, %r939;
	min.s32 	%r1867, %r928, %r941;
	st.shared.u32 	[%r46], %r1867;
	ld.shared.u32 	%r942, [%r43+252];
	ld.shared.u32 	%r943, [%r53+16256];
	add.s32 	%r944, %r943, %r942;
	min.s32 	%r1866, %r932, %r944;
	st.shared.u32 	[%r46+128], %r1866;
	ld.shared.u32 	%r945, [%r43+8444];
	add.s32 	%r946, %r940, %r945;
	min.s32 	%r1865, %r935, %r946;
	st.shared.u32 	[%r46+8192], %r1865;
	ld.shared.u32 	%r947, [%r43+8444];
	add.s32 	%r948, %r943, %r947;
	min.s32 	%r1864, %r938, %r948;
	st.shared.u32 	[%r46+8320], %r1864;
	mov.u32 	%r1868, %r1;
	bra.uni 	$L__BB1_4;
$L__BB1_3:
	shl.b32 	%r949, %r1, 6;
	add.s32 	%r950, %r949, %r3;
	add.s32 	%r951, %r950, %r5;
	mov.u32 	%r953, _ZZ21floyd_warshall_phase2PiiiE1C;
	mul.wide.s32 	%rd11, %r951, 4;
	add.s64 	%rd12, %rd1, %rd11;
	ld.global.u32 	%r954, [%rd12];
	add.s32 	%r956, %r953, %r32;
	add.s32 	%r957, %r956, %r29;
	st.shared.u32 	[%r957], %r954;
	ld.global.u32 	%r958, [%rd12+128];
	st.shared.u32 	[%r957+128], %r958;
	add.s32 	%r959, %r950, %r8;
	mul.wide.s32 	%rd13, %r959, 4;
	add.s64 	%rd14, %rd1, %rd13;
	ld.global.u32 	%r960, [%rd14];
	st.shared.u32 	[%r957+8192], %r960;
	ld.global.u32 	%r961, [%rd14+128];
	st.shared.u32 	[%r957+8320], %r961;
	bar.sync 	0;
	ld.shared.u32 	%r962, [%r6];
	ld.shared.u32 	%r963, [%r956];
	add.s32 	%r964, %r963, %r962;
	ld.shared.u32 	%r965, [%r957];
	min.s32 	%r966, %r965, %r964;
	st.shared.u32 	[%r957], %r966;
	ld.shared.u32 	%r967, [%r956+128];
	add.s32 	%r968, %r967, %r962;
	ld.shared.u32 	%r969, [%r957+128];
	min.s32 	%r970, %r969, %r968;
	st.shared.u32 	[%r957+128], %r970;
	ld.shared.u32 	%r971, [%r6+8192];
	ld.shared.u32 	%r972, [%r956];
	add.s32 	%r973, %r972, %r971;
	ld.shared.u32 	%r974, [%r957+8192];
	min.s32 	%r975, %r974, %r973;
	ld.shared.u32 	%r976, [%r956+128];
	add.s32 	%r977, %r976, %r971;
	ld.shared.u32 	%r978, [%r957+8320];
	min.s32 	%r979, %r978, %r977;
	ld.shared.u32 	%r980, [%r6+4];
	ld.shared.u32 	%r981, [%r956+256];
	add.s32 	%r982, %r981, %r980;
	min.s32 	%r983, %r966, %r982;
	st.shared.u32 	[%r957], %r983;
	ld.shared.u32 	%r984, [%r956+384];
	add.s32 	%r985, %r984, %r980;
	min.s32 	%r986, %r970, %r985;
	st.shared.u32 	[%r957+128], %r986;
	ld.shared.u32 	%r987, [%r6+8196];
	ld.shared.u32 	%r988, [%r956+256];
	add.s32 	%r989, %r988, %r987;
	min.s32 	%r990, %r975, %r989;
	ld.shared.u32 	%r991, [%r956+384];
	add.s32 	%r992, %r991, %r987;
	min.s32 	%r993, %r979, %r992;
	ld.shared.u32 	%r994, [%r6+8];
	ld.shared.u32 	%r995, [%r956+512];
	add.s32 	%r996, %r995, %r994;
	min.s32 	%r997, %r983, %r996;
	st.shared.u32 	[%r957], %r997;
	ld.shared.u32 	%r998, [%r956+640];
	add.s32 	%r999, %r998, %r994;
	min.s32 	%r1000, %r986, %r999;
	st.shared.u32 	[%r957+128], %r1000;
	ld.shared.u32 	%r1001, [%r6+8200];
	ld.shared.u32 	%r1002, [%r956+512];
	add.s32 	%r1003, %r1002, %r1001;
	min.s32 	%r1004, %r990, %r1003;
	ld.shared.u32 	%r1005, [%r956+640];
	add.s32 	%r1006, %r1005, %r1001;
	min.s32 	%r1007, %r993, %r1006;
	ld.shared.u32 	%r1008, [%r6+12];
	ld.shared.u32 	%r1009, [%r956+768];
	add.s32 	%r1010, %r1009, %r1008;
	min.s32 	%r1011, %r997, %r1010;
	st.shared.u32 	[%r957], %r1011;
	ld.shared.u32 	%r1012, [%r956+896];
	add.s32 	%r1013, %r1012, %r1008;
	min.s32 	%r1014, %r1000, %r1013;
	st.shared.u32 	[%r957+128], %r1014;
	ld.shared.u32 	%r1015, [%r6+8204];
	ld.shared.u32 	%r1016, [%r956+768];
	add.s32 	%r1017, %r1016, %r1015;
	min.s32 	%r1018, %r1004, %r1017;
	ld.shared.u32 	%r1019, [%r956+896];
	add.s32 	%r1020, %r1019, %r1015;
	min.s32 	%r1021, %r1007, %r1020;
	ld.shared.u32 	%r1022, [%r6+16];
	ld.shared.u32 	%r1023, [%r956+1024];
	add.s32 	%r1024, %r1023, %r1022;
	min.s32 	%r1025, %r1011, %r1024;
	st.shared.u32 	[%r957], %r1025;
	ld.shared.u32 	%r1026, [%r956+1152];
	add.s32 	%r1027, %r1026, %r1022;
	min.s32 	%r1028, %r1014, %r1027;
	st.shared.u32 	[%r957+128], %r1028;
	ld.shared.u32 	%r1029, [%r6+8208];
	ld.shared.u32 	%r1030, [%r956+1024];
	add.s32 	%r1031, %r1030, %r1029;
	min.s32 	%r1032, %r1018, %r1031;
	ld.shared.u32 	%r1033, [%r956+1152];
	add.s32 	%r1034, %r1033, %r1029;
	min.s32 	%r1035, %r1021, %r1034;
	ld.shared.u32 	%r1036, [%r6+20];
	ld.shared.u32 	%r1037, [%r956+1280];
	add.s32 	%r1038, %r1037, %r1036;
	min.s32 	%r1039, %r1025, %r1038;
	st.shared.u32 	[%r957], %r1039;
	ld.shared.u32 	%r1040, [%r956+1408];
	add.s32 	%r1041, %r1040, %r1036;
	min.s32 	%r1042, %r1028, %r1041;
	st.shared.u32 	[%r957+128], %r1042;
	ld.shared.u32 	%r1043, [%r6+8212];
	ld.shared.u32 	%r1044, [%r956+1280];
	add.s32 	%r1045, %r1044, %r1043;
	min.s32 	%r1046, %r1032, %r1045;
	ld.shared.u32 	%r1047, [%r956+1408];
	add.s32 	%r1048, %r1047, %r1043;
	min.s32 	%r1049, %r1035, %r1048;
	ld.shared.u32 	%r1050, [%r6+24];
	ld.shared.u32 	%r1051, [%r956+1536];
	add.s32 	%r1052, %r1051, %r1050;
	min.s32 	%r1053, %r1039, %r1052;
	st.shared.u32 	[%r957], %r1053;
	ld.shared.u32 	%r1054, [%r956+1664];
	add.s32 	%r1055, %r1054, %r1050;
	min.s32 	%r1056, %r1042, %r1055;
	st.shared.u32 	[%r957+128], %r1056;
	ld.shared.u32 	%r1057, [%r6+8216];
	ld.shared.u32 	%r1058, [%r956+1536];
	add.s32 	%r1059, %r1058, %r1057;
	min.s32 	%r1060, %r1046, %r1059;
	ld.shared.u32 	%r1061, [%r956+1664];
	add.s32 	%r1062, %r1061, %r1057;
	min.s32 	%r1063, %r1049, %r1062;
	ld.shared.u32 	%r1064, [%r6+28];
	ld.shared.u32 	%r1065, [%r956+1792];
	add.s32 	%r1066, %r1065, %r1064;
	min.s32 	%r1067, %r1053, %r1066;
	st.shared.u32 	[%r957], %r1067;
	ld.shared.u32 	%r1068, [%r956+1920];
	add.s32 	%r1069, %r1068, %r1064;
	min.s32 	%r1070, %r1056, %r1069;
	st.shared.u32 	[%r957+128], %r1070;
	ld.shared.u32 	%r1071, [%r6+8220];
	ld.shared.u32 	%r1072, [%r956+1792];
	add.s32 	%r1073, %r1072, %r1071;
	min.s32 	%r1074, %r1060, %r1073;
	ld.shared.u32 	%r1075, [%r956+1920];
	add.s32 	%r1076, %r1075, %r1071;
	min.s32 	%r1077, %r1063, %r1076;
	ld.shared.u32 	%r1078, [%r6+32];
	ld.shared.u32 	%r1079, [%r956+2048];
	add.s32 	%r1080, %r1079, %r1078;
	min.s32 	%r1081, %r1067, %r1080;
	st.shared.u32 	[%r957], %r1081;
	ld.shared.u32 	%r1082, [%r956+2176];
	add.s32 	%r1083, %r1082, %r1078;
	min.s32 	%r1084, %r1070, %r1083;
	st.shared.u32 	[%r957+128], %r1084;
	ld.shared.u32 	%r1085, [%r6+8224];
	ld.shared.u32 	%r1086, [%r956+2048];
	add.s32 	%r1087, %r1086, %r1085;
	min.s32 	%r1088, %r1074, %r1087;
	ld.shared.u32 	%r1089, [%r956+2176];
	add.s32 	%r1090, %r1089, %r1085;
	min.s32 	%r1091, %r1077, %r1090;
	ld.shared.u32 	%r1092, [%r6+36];
	ld.shared.u32 	%r1093, [%r956+2304];
	add.s32 	%r1094, %r1093, %r1092;
	min.s32 	%r1095, %r1081, %r1094;
	st.shared.u32 	[%r957], %r1095;
	ld.shared.u32 	%r1096, [%r956+2432];
	add.s32 	%r1097, %r1096, %r1092;
	min.s32 	%r1098, %r1084, %r1097;
	st.shared.u32 	[%r957+128], %r1098;
	ld.shared.u32 	%r1099, [%r6+8228];
	ld.shared.u32 	%r1100, [%r956+2304];
	add.s32 	%r1101, %r1100, %r1099;
	min.s32 	%r1102, %r1088, %r1101;
	ld.shared.u32 	%r1103, [%r956+2432];
	add.s32 	%r1104, %r1103, %r1099;
	min.s32 	%r1105, %r1091, %r1104;
	ld.shared.u32 	%r1106, [%r6+40];
	ld.shared.u32 	%r1107, [%r956+2560];
	add.s32 	%r1108, %r1107, %r1106;
	min.s32 	%r1109, %r1095, %r1108;
	st.shared.u32 	[%r957], %r1109;
	ld.shared.u32 	%r1110, [%r956+2688];
	add.s32 	%r1111, %r1110, %r1106;
	min.s32 	%r1112, %r1098, %r1111;
	st.shared.u32 	[%r957+128], %r1112;
	ld.shared.u32 	%r1113, [%r6+8232];
	ld.shared.u32 	%r1114, [%r956+2560];
	add.s32 	%r1115, %r1114, %r1113;
	min.s32 	%r1116, %r1102, %r1115;
	ld.shared.u32 	%r1117, [%r956+2688];
	add.s32 	%r1118, %r1117, %r1113;
	min.s32 	%r1119, %r1105, %r1118;
	ld.shared.u32 	%r1120, [%r6+44];
	ld.shared.u32 	%r1121, [%r956+2816];
	add.s32 	%r1122, %r1121, %r1120;
	min.s32 	%r1123, %r1109, %r1122;
	st.shared.u32 	[%r957], %r1123;
	ld.shared.u32 	%r1124, [%r956+2944];
	add.s32 	%r1125, %r1124, %r1120;
	min.s32 	%r1126, %r1112, %r1125;
	st.shared.u32 	[%r957+128], %r1126;
	ld.shared.u32 	%r1127, [%r6+8236];
	ld.shared.u32 	%r1128, [%r956+2816];
	add.s32 	%r1129, %r1128, %r1127;
	min.s32 	%r1130, %r1116, %r1129;
	ld.shared.u32 	%r1131, [%r956+2944];
	add.s32 	%r1132, %r1131, %r1127;
	min.s32 	%r1133, %r1119, %r1132;
	ld.shared.u32 	%r1134, [%r6+48];
	ld.shared.u32 	%r1135, [%r956+3072];
	add.s32 	%r1136, %r1135, %r1134;
	min.s32 	%r1137, %r1123, %r1136;
	st.shared.u32 	[%r957], %r1137;
	ld.shared.u32 	%r1138, [%r956+3200];
	add.s32 	%r1139, %r1138, %r1134;
	min.s32 	%r1140, %r1126, %r1139;
	st.shared.u32 	[%r957+128], %r1140;
	ld.shared.u32 	%r1141, [%r6+8240];
	ld.shared.u32 	%r1142, [%r956+3072];
	add.s32 	%r1143, %r1142, %r1141;
	min.s32 	%r1144, %r1130, %r1143;
	ld.shared.u32 	%r1145, [%r956+3200];
	add.s32 	%r1146, %r1145, %r1141;
	min.s32 	%r1147, %r1133, %r1146;
	ld.shared.u32 	%r1148, [%r6+52];
	ld.shared.u32 	%r1149, [%r956+3328];
	add.s32 	%r1150, %r1149, %r1148;
	min.s32 	%r1151, %r1137, %r1150;
	st.shared.u32 	[%r957], %r1151;
	ld.shared.u32 	%r1152, [%r956+3456];
	add.s32 	%r1153, %r1152, %r1148;
	min.s32 	%r1154, %r1140, %r1153;
	st.shared.u32 	[%r957+128], %r1154;
	ld.shared.u32 	%r1155, [%r6+8244];
	ld.shared.u32 	%r1156, [%r956+3328];
	add.s32 	%r1157, %r1156, %r1155;
	min.s32 	%r1158, %r1144, %r1157;
	ld.shared.u32 	%r1159, [%r956+3456];
	add.s32 	%r1160, %r1159, %r1155;
	min.s32 	%r1161, %r1147, %r1160;
	ld.shared.u32 	%r1162, [%r6+56];
	ld.shared.u32 	%r1163, [%r956+3584];
	add.s32 	%r1164, %r1163, %r1162;
	min.s32 	%r1165, %r1151, %r1164;
	st.shared.u32 	[%r957], %r1165;
	ld.shared.u32 	%r1166, [%r956+3712];
	add.s32 	%r1167, %r1166, %r1162;
	min.s32 	%r1168, %r1154, %r1167;
	st.shared.u32 	[%r957+128], %r1168;
	ld.shared.u32 	%r1169, [%r6+8248];
	ld.shared.u32 	%r1170, [%r956+3584];
	add.s32 	%r1171, %r1170, %r1169;
	min.s32 	%r1172, %r1158, %r1171;
	ld.shared.u32 	%r1173, [%r956+3712];
	add.s32 	%r1174, %r1173, %r1169;
	min.s32 	%r1175, %r1161, %r1174;
	ld.shared.u32 	%r1176, [%r6+60];
	ld.shared.u32 	%r1177, [%r956+3840];
	add.s32 	%r1178, %r1177, %r1176;
	min.s32 	%r1179, %r1165, %r1178;
	st.shared.u32 	[%r957], %r1179;
	ld.shared.u32 	%r1180, [%r956+3968];
	add.s32 	%r1181, %r1180, %r1176;
	min.s32 	%r1182, %r1168, %r1181;
	st.shared.u32 	[%r957+128], %r1182;
	ld.shared.u32 	%r1183, [%r6+8252];
	ld.shared.u32 	%r1184, [%r956+3840];
	add.s32 	%r1185, %r1184, %r1183;
	min.s32 	%r1186, %r1172, %r1185;
	ld.shared.u32 	%r1187, [%r956+3968];
	add.s32 	%r1188, %r1187, %r1183;
	min.s32 	%r1189, %r1175, %r1188;
	ld.shared.u32 	%r1190, [%r6+64];
	ld.shared.u32 	%r1191, [%r956+4096];
	add.s32 	%r1192, %r1191, %r1190;
	min.s32 	%r1193, %r1179, %r1192;
	st.shared.u32 	[%r957], %r1193;
	ld.shared.u32 	%r1194, [%r956+4224];
	add.s32 	%r1195, %r1194, %r1190;
	min.s32 	%r1196, %r1182, %r1195;
	st.shared.u32 	[%r957+128], %r1196;
	ld.shared.u32 	%r1197, [%r6+8256];
	ld.shared.u32 	%r1198, [%r956+4096];
	add.s32 	%r1199, %r1198, %r1197;
	min.s32 	%r1200, %r1186, %r1199;
	ld.shared.u32 	%r1201, [%r956+4224];
	add.s32 	%r1202, %r1201, %r1197;
	min.s32 	%r1203, %r1189, %r1202;
	ld.shared.u32 	%r1204, [%r6+68];
	ld.shared.u32 	%r1205, [%r956+4352];
	add.s32 	%r1206, %r1205, %r1204;
	min.s32 	%r1207, %r1193, %r1206;
	st.shared.u32 	[%r957], %r1207;
	ld.shared.u32 	%r1208, [%r956+4480];
	add.s32 	%r1209, %r1208, %r1204;
	min.s32 	%r1210, %r1196, %r1209;
	st.shared.u32 	[%r957+128], %r1210;
	ld.shared.u32 	%r1211, [%r6+8260];
	ld.shared.u32 	%r1212, [%r956+4352];
	add.s32 	%r1213, %r1212, %r1211;
	min.s32 	%r1214, %r1200, %r1213;
	ld.shared.u32 	%r1215, [%r956+4480];
	add.s32 	%r1216, %r1215, %r1211;
	min.s32 	%r1217, %r1203, %r1216;
	ld.shared.u32 	%r1218, [%r6+72];
	ld.shared.u32 	%r1219, [%r956+4608];
	add.s32 	%r1220, %r1219, %r1218;
	min.s32 	%r1221, %r1207, %r1220;
	st.shared.u32 	[%r957], %r1221;
	ld.shared.u32 	%r1222, [%r956+4736];
	add.s32 	%r1223, %r1222, %r1218;
	min.s32 	%r1224, %r1210, %r1223;
	st.shared.u32 	[%r957+128], %r1224;
	ld.shared.u32 	%r1225, [%r6+8264];
	ld.shared.u32 	%r1226, [%r956+4608];
	add.s32 	%r1227, %r1226, %r1225;
	min.s32 	%r1228, %r1214, %r1227;
	ld.shared.u32 	%r1229, [%r956+4736];
	add.s32 	%r1230, %r1229, %r1225;
	min.s32 	%r1231, %r1217, %r1230;
	ld.shared.u32 	%r1232, [%r6+76];
	ld.shared.u32 	%r1233, [%r956+4864];
	add.s32 	%r1234, %r1233, %r1232;
	min.s32 	%r1235, %r1221, %r1234;
	st.shared.u32 	[%r957], %r1235;
	ld.shared.u32 	%r1236, [%r956+4992];
	add.s32 	%r1237, %r1236, %r1232;
	min.s32 	%r1238, %r1224, %r1237;
	st.shared.u32 	[%r957+128], %r1238;
	ld.shared.u32 	%r1239, [%r6+8268];
	ld.shared.u32 	%r1240, [%r956+4864];
	add.s32 	%r1241, %r1240, %r1239;
	min.s32 	%r1242, %r1228, %r1241;
	ld.shared.u32 	%r1243, [%r956+4992];
	add.s32 	%r1244, %r1243, %r1239;
	min.s32 	%r1245, %r1231, %r1244;
	ld.shared.u32 	%r1246, [%r6+80];
	ld.shared.u32 	%r1247, [%r956+5120];
	add.s32 	%r1248, %r1247, %r1246;
	min.s32 	%r1249, %r1235, %r1248;
	st.shared.u32 	[%r957], %r1249;
	ld.shared.u32 	%r1250, [%r956+5248];
	add.s32 	%r1251, %r1250, %r1246;
	min.s32 	%r1252, %r1238, %r1251;
	st.shared.u32 	[%r957+128], %r1252;
	ld.shared.u32 	%r1253, [%r6+8272];
	ld.shared.u32 	%r1254, [%r956+5120];
	add.s32 	%r1255, %r1254, %r1253;
	min.s32 	%r1256, %r1242, %r1255;
	ld.shared.u32 	%r1257, [%r956+5248];
	add.s32 	%r1258, %r1257, %r1253;
	min.s32 	%r1259, %r1245, %r1258;
	ld.shared.u32 	%r1260, [%r6+84];
	ld.shared.u32 	%r1261, [%r956+5376];
	add.s32 	%r1262, %r1261, %r1260;
	min.s32 	%r1263, %r1249, %r1262;
	st.shared.u32 	[%r957], %r1263;
	ld.shared.u32 	%r1264, [%r956+5504];
	add.s32 	%r1265, %r1264, %r1260;
	min.s32 	%r1266, %r1252, %r1265;
	st.shared.u32 	[%r957+128], %r1266;
	ld.shared.u32 	%r1267, [%r6+8276];
	ld.shared.u32 	%r1268, [%r956+5376];
	add.s32 	%r1269, %r1268, %r1267;
	min.s32 	%r1270, %r1256, %r1269;
	ld.shared.u32 	%r1271, [%r956+5504];
	add.s32 	%r1272, %r1271, %r1267;
	min.s32 	%r1273, %r1259, %r1272;
	ld.shared.u32 	%r1274, [%r6+88];
	ld.shared.u32 	%r1275, [%r956+5632];
	add.s32 	%r1276, %r1275, %r1274;
	min.s32 	%r1277, %r1263, %r1276;
	st.shared.u32 	[%r957], %r1277;
	ld.shared.u32 	%r1278, [%r956+5760];
	add.s32 	%r1279, %r1278, %r1274;
	min.s32 	%r1280, %r1266, %r1279;
	st.shared.u32 	[%r957+128], %r1280;
	ld.shared.u32 	%r1281, [%r6+8280];
	ld.shared.u32 	%r1282, [%r956+5632];
	add.s32 	%r1283, %r1282, %r1281;
	min.s32 	%r1284, %r1270, %r1283;
	ld.shared.u32 	%r1285, [%r956+5760];
	add.s32 	%r1286, %r1285, %r1281;
	min.s32 	%r1287, %r1273, %r1286;
	ld.shared.u32 	%r1288, [%r6+92];
	ld.shared.u32 	%r1289, [%r956+5888];
	add.s32 	%r1290, %r1289, %r1288;
	min.s32 	%r1291, %r1277, %r1290;
	st.shared.u32 	[%r957], %r1291;
	ld.shared.u32 	%r1292, [%r956+6016];
	add.s32 	%r1293, %r1292, %r1288;
	min.s32 	%r1294, %r1280, %r1293;
	st.shared.u32 	[%r957+128], %r1294;
	ld.shared.u32 	%r1295, [%r6+8284];
	ld.shared.u32 	%r1296, [%r956+5888];
	add.s32 	%r1297, %r1296, %r1295;
	min.s32 	%r1298, %r1284, %r1297;
	ld.shared.u32 	%r1299, [%r956+6016];
	add.s32 	%r1300, %r1299, %r1295;
	min.s32 	%r1301, %r1287, %r1300;
	ld.shared.u32 	%r1302, [%r6+96];
	ld.shared.u32 	%r1303, [%r956+6144];
	add.s32 	%r1304, %r1303, %r1302;
	min.s32 	%r1305, %r1291, %r1304;
	st.shared.u32 	[%r957], %r1305;
	ld.shared.u32 	%r1306, [%r956+6272];
	add.s32 	%r1307, %r1306, %r1302;
	min.s32 	%r1308, %r1294, %r1307;
	st.shared.u32 	[%r957+128], %r1308;
	ld.shared.u32 	%r1309, [%r6+8288];
	ld.shared.u32 	%r1310, [%r956+6144];
	add.s32 	%r1311, %r1310, %r1309;
	min.s32 	%r1312, %r1298, %r1311;
	ld.shared.u32 	%r1313, [%r956+6272];
	add.s32 	%r1314, %r1313, %r1309;
	min.s32 	%r1315, %r1301, %r1314;
	ld.shared.u32 	%r1316, [%r6+100];
	ld.shared.u32 	%r1317, [%r956+6400];
	add.s32 	%r1318, %r1317, %r1316;
	min.s32 	%r1319, %r1305, %r1318;
	st.shared.u32 	[%r957], %r1319;
	ld.shared.u32 	%r1320, [%r956+6528];
	add.s32 	%r1321, %r1320, %r1316;
	min.s32 	%r1322, %r1308, %r1321;
	st.shared.u32 	[%r957+128], %r1322;
	ld.shared.u32 	%r1323, [%r6+8292];
	ld.shared.u32 	%r1324, [%r956+6400];
	add.s32 	%r1325, %r1324, %r1323;
	min.s32 	%r1326, %r1312, %r1325;
	ld.shared.u32 	%r1327, [%r956+6528];
	add.s32 	%r1328, %r1327, %r1323;
	min.s32 	%r1329, %r1315, %r1328;
	ld.shared.u32 	%r1330, [%r6+104];
	ld.shared.u32 	%r1331, [%r956+6656];
	add.s32 	%r1332, %r1331, %r1330;
	min.s32 	%r1333, %r1319, %r1332;
	st.shared.u32 	[%r957], %r1333;
	ld.shared.u32 	%r1334, [%r956+6784];
	add.s32 	%r1335, %r1334, %r1330;
	min.s32 	%r1336, %r1322, %r1335;
	st.shared.u32 	[%r957+128], %r1336;
	ld.shared.u32 	%r1337, [%r6+8296];
	ld.shared.u32 	%r1338, [%r956+6656];
	add.s32 	%r1339, %r1338, %r1337;
	min.s32 	%r1340, %r1326, %r1339;
	ld.shared.u32 	%r1341, [%r956+6784];
	add.s32 	%r1342, %r1341, %r1337;
	min.s32 	%r1343, %r1329, %r1342;
	ld.shared.u32 	%r1344, [%r6+108];
	ld.shared.u32 	%r1345, [%r956+6912];
	add.s32 	%r1346, %r1345, %r1344;
	min.s32 	%r1347, %r1333, %r1346;
	st.shared.u32 	[%r957], %r1347;
	ld.shared.u32 	%r1348, [%r956+7040];
	add.s32 	%r1349, %r1348, %r1344;
	min.s32 	%r1350, %r1336, %r1349;
	st.shared.u32 	[%r957+128], %r1350;
	ld.shared.u32 	%r1351, [%r6+8300];
	ld.shared.u32 	%r1352, [%r956+6912];
	add.s32 	%r1353, %r1352, %r1351;
	min.s32 	%r1354, %r1340, %r1353;
	ld.shared.u32 	%r1355, [%r956+7040];
	add.s32 	%r1356, %r1355, %r1351;
	min.s32 	%r1357, %r1343, %r1356;
	ld.shared.u32 	%r1358, [%r6+112];
	ld.shared.u32 	%r1359, [%r956+7168];
	add.s32 	%r1360, %r1359, %r1358;
	min.s32 	%r1361, %r1347, %r1360;
	st.shared.u32 	[%r957], %r1361;
	ld.shared.u32 	%r1362, [%r956+7296];
	add.s32 	%r1363, %r1362, %r1358;
	min.s32 	%r1364, %r1350, %r1363;
	st.shared.u32 	[%r957+128], %r1364;
	ld.shared.u32 	%r1365, [%r6+8304];
	ld.shared.u32 	%r1366, [%r956+7168];
	add.s32 	%r1367, %r1366, %r1365;
	min.s32 	%r1368, %r1354, %r1367;
	ld.shared.u32 	%r1369, [%r956+7296];
	add.s32 	%r1370, %r1369, %r1365;
	min.s32 	%r1371, %r1357, %r1370;
	ld.shared.u32 	%r1372, [%r6+116];
	ld.shared.u32 	%r1373, [%r956+7424];
	add.s32 	%r1374, %r1373, %r1372;
	min.s32 	%r1375, %r1361, %r1374;
	st.shared.u32 	[%r957], %r1375;
	ld.shared.u32 	%r1376, [%r956+7552];
	add.s32 	%r1377, %r1376, %r1372;
	min.s32 	%r1378, %r1364, %r1377;
	st.shared.u32 	[%r957+128], %r1378;
	ld.shared.u32 	%r1379, [%r6+8308];
	ld.shared.u32 	%r1380, [%r956+7424];
	add.s32 	%r1381, %r1380, %r1379;
	min.s32 	%r1382, %r1368, %r1381;
	ld.shared.u32 	%r1383, [%r956+7552];
	add.s32 	%r1384, %r1383, %r1379;
	min.s32 	%r1385, %r1371, %r1384;
	ld.shared.u32 	%r1386, [%r6+120];
	ld.shared.u32 	%r1387, [%r956+7680];
	add.s32 	%r1388, %r1387, %r1386;
	min.s32 	%r1389, %r1375, %r1388;
	st.shared.u32 	[%r957], %r1389;
	ld.shared.u32 	%r1390, [%r956+7808];
	add.s32 	%r1391, %r1390, %r1386;
	min.s32 	%r1392, %r1378, %r1391;
	st.shared.u32 	[%r957+128], %r1392;
	ld.shared.u32 	%r1393, [%r6+8312];
	ld.shared.u32 	%r1394, [%r956+7680];
	add.s32 	%r1395, %r1394, %r1393;
	min.s32 	%r1396, %r1382, %r1395;
	ld.shared.u32 	%r1397, [%r956+7808];
	add.s32 	%r1398, %r1397, %r1393;
	min.s32 	%r1399, %r1385, %r1398;
	ld.shared.u32 	%r1400, [%r6+124];
	ld.shared.u32 	%r1401, [%r956+7936];
	add.s32 	%r1402, %r1401, %r1400;
	min.s32 	%r1403, %r1389, %r1402;
	st.shared.u32 	[%r957], %r1403;
	ld.shared.u32 	%r1404, [%r956+8064];
	add.s32 	%r1405, %r1404, %r1400;
	min.s32 	%r1406, %r1392, %r1405;
	st.shared.u32 	[%r957+128], %r1406;
	ld.shared.u32 	%r1407, [%r6+8316];
	ld.shared.u32 	%r1408, [%r956+7936];
	add.s32 	%r1409, %r1408, %r1407;
	min.s32 	%r1410, %r1396, %r1409;
	st.shared.u32 	[%r957+8192], %r1410;
	ld.shared.u32 	%r1411, [%r956+8064];
	add.s32 	%r1412, %r1411, %r1407;
	min.s32 	%r1413, %r1399, %r1412;
	st.shared.u32 	[%r957+8320], %r1413;
	ld.shared.u32 	%r1414, [%r6+128];
	ld.shared.u32 	%r1415, [%r956+8192];
	add.s32 	%r1416, %r1415, %r1414;
	min.s32 	%r1417, %r1403, %r1416;
	st.shared.u32 	[%r957], %r1417;
	ld.shared.u32 	%r1418, [%r956+8320];
	add.s32 	%r1419, %r1418, %r1414;
	min.s32 	%r1420, %r1406, %r1419;
	st.shared.u32 	[%r957+128], %r1420;
	ld.shared.u32 	%r1421, [%r6+8320];
	ld.shared.u32 	%r1422, [%r956+8192];
	add.s32 	%r1423, %r1422, %r1421;
	min.s32 	%r1424, %r1410, %r1423;
	st.shared.u32 	[%r957+8192], %r1424;
	ld.shared.u32 	%r1425, [%r956+8320];
	add.s32 	%r1426, %r1425, %r1421;
	min.s32 	%r1427, %r1413, %r1426;
	st.shared.u32 	[%r957+8320], %r1427;
	ld.shared.u32 	%r1428, [%r6+132];
	ld.shared.u32 	%r1429, [%r956+8448];
	add.s32 	%r1430, %r1429, %r1428;
	min.s32 	%r1431, %r1417, %r1430;
	st.shared.u32 	[%r957], %r1431;
	ld.shared.u32 	%r1432, [%r956+8576];
	add.s32 	%r1433, %r1432, %r1428;
	min.s32 	%r1434, %r1420, %r1433;
	st.shared.u32 	[%r957+128], %r1434;
	ld.shared.u32 	%r1435, [%r6+8324];
	ld.shared.u32 	%r1436, [%r956+8448];
	add.s32 	%r1437, %r1436, %r1435;
	min.s32 	%r1438, %r1424, %r1437;
	st.shared.u32 	[%r957+8192], %r1438;
	ld.shared.u32 	%r1439, [%r956+8576];
	add.s32 	%r1440, %r1439, %r1435;
	min.s32 	%r1441, %r1427, %r1440;
	st.shared.u32 	[%r957+8320], %r1441;
	ld.shared.u32 	%r1442, [%r6+136];
	ld.shared.u32 	%r1443, [%r956+8704];
	add.s32 	%r1444, %r1443, %r1442;
	min.s32 	%r1445, %r1431, %r1444;
	st.shared.u32 	[%r957], %r1445;
	ld.shared.u32 	%r1446, [%r956+8832];
	add.s32 	%r1447, %r1446, %r1442;
	min.s32 	%r1448, %r1434, %r1447;
	st.shared.u32 	[%r957+128], %r1448;
	ld.shared.u32 	%r1449, [%r6+8328];
	ld.shared.u32 	%r1450, [%r956+8704];
	add.s32 	%r1451, %r1450, %r1449;
	min.s32 	%r1452, %r1438, %r1451;
	st.shared.u32 	[%r957+8192], %r1452;
	ld.shared.u32 	%r1453, [%r956+8832];
	add.s32 	%r1454, %r1453, %r1449;
	min.s32 	%r1455, %r1441, %r1454;
	st.shared.u32 	[%r957+8320], %r1455;
	ld.shared.u32 	%r1456, [%r6+140];
	ld.shared.u32 	%r1457, [%r956+8960];
	add.s32 	%r1458, %r1457, %r1456;
	min.s32 	%r1459, %r1445, %r1458;
	st.shared.u32 	[%r957], %r1459;
	ld.shared.u32 	%r1460, [%r956+9088];
	add.s32 	%r1461, %r1460, %r1456;
	min.s32 	%r1462, %r1448, %r1461;
	st.shared.u32 	[%r957+128], %r1462;
	ld.shared.u32 	%r1463, [%r6+8332];
	ld.shared.u32 	%r1464, [%r956+8960];
	add.s32 	%r1465, %r1464, %r1463;
	min.s32 	%r1466, %r1452, %r1465;
	st.shared.u32 	[%r957+8192], %r1466;
	ld.shared.u32 	%r1467, [%r956+9088];
	add.s32 	%r1468, %r1467, %r1463;
	min.s32 	%r1469, %r1455, %r1468;
	st.shared.u32 	[%r957+8320], %r1469;
	ld.shared.u32 	%r1470, [%r6+144];
	ld.shared.u32 	%r1471, [%r956+9216];
	add.s32 	%r1472, %r1471, %r1470;
	min.s32 	%r1473, %r1459, %r1472;
	st.shared.u32 	[%r957], %r1473;
	ld.shared.u32 	%r1474, [%r956+9344];
	add.s32 	%r1475, %r1474, %r1470;
	min.s32 	%r1476, %r1462, %r1475;
	st.shared.u32 	[%r957+128], %r1476;
	ld.shared.u32 	%r1477, [%r6+8336];
	ld.shared.u32 	%r1478, [%r956+9216];
	add.s32 	%r1479, %r1478, %r1477;
	min.s32 	%r1480, %r1466, %r1479;
	st.shared.u32 	[%r957+8192], %r1480;
	ld.shared.u32 	%r1481, [%r956+9344];
	add.s32 	%r1482, %r1481, %r1477;
	min.s32 	%r1483, %r1469, %r1482;
	st.shared.u32 	[%r957+8320], %r1483;
	ld.shared.u32 	%r1484, [%r6+148];
	ld.shared.u32 	%r1485, [%r956+9472];
	add.s32 	%r1486, %r1485, %r1484;
	min.s32 	%r1487, %r1473, %r1486;
	st.shared.u32 	[%r957], %r1487;
	ld.shared.u32 	%r1488, [%r956+9600];
	add.s32 	%r1489, %r1488, %r1484;
	min.s32 	%r1490, %r1476, %r1489;
	st.shared.u32 	[%r957+128], %r1490;
	ld.shared.u32 	%r1491, [%r6+8340];
	ld.shared.u32 	%r1492, [%r956+9472];
	add.s32 	%r1493, %r1492, %r1491;
	min.s32 	%r1494, %r1480, %r1493;
	st.shared.u32 	[%r957+8192], %r1494;
	ld.shared.u32 	%r1495, [%r956+9600];
	add.s32 	%r1496, %r1495, %r1491;
	min.s32 	%r1497, %r1483, %r1496;
	st.shared.u32 	[%r957+8320], %r1497;
	ld.shared.u32 	%r1498, [%r6+152];
	ld.shared.u32 	%r1499, [%r956+9728];
	add.s32 	%r1500, %r1499, %r1498;
	min.s32 	%r1501, %r1487, %r1500;
	st.shared.u32 	[%r957], %r1501;
	ld.shared.u32 	%r1502, [%r956+9856];
	add.s32 	%r1503, %r1502, %r1498;
	min.s32 	%r1504, %r1490, %r1503;
	st.shared.u32 	[%r957+128], %r1504;
	ld.shared.u32 	%r1505, [%r6+8344];
	ld.shared.u32 	%r1506, [%r956+9728];
	add.s32 	%r1507, %r1506, %r1505;
	min.s32 	%r1508, %r1494, %r1507;
	st.shared.u32 	[%r957+8192], %r1508;
	ld.shared.u32 	%r1509, [%r956+9856];
	add.s32 	%r1510, %r1509, %r1505;
	min.s32 	%r1511, %r1497, %r1510;
	st.shared.u32 	[%r957+8320], %r1511;
	ld.shared.u32 	%r1512, [%r6+156];
	ld.shared.u32 	%r1513, [%r956+9984];
	add.s32 	%r1514, %r1513, %r1512;
	min.s32 	%r1515, %r1501, %r1514;
	st.shared.u32 	[%r957], %r1515;
	ld.shared.u32 	%r1516, [%r956+10112];
	add.s32 	%r1517, %r1516, %r1512;
	min.s32 	%r1518, %r1504, %r1517;
	st.shared.u32 	[%r957+128], %r1518;
	ld.shared.u32 	%r1519, [%r6+8348];
	ld.shared.u32 	%r1520, [%r956+9984];
	add.s32 	%r1521, %r1520, %r1519;
	min.s32 	%r1522, %r1508, %r1521;
	st.shared.u32 	[%r957+8192], %r1522;
	ld.shared.u32 	%r1523, [%r956+10112];
	add.s32 	%r1524, %r1523, %r1519;
	min.s32 	%r1525, %r1511, %r1524;
	st.shared.u32 	[%r957+8320], %r1525;
	ld.shared.u32 	%r1526, [%r6+160];
	ld.shared.u32 	%r1527, [%r956+10240];
	add.s32 	%r1528, %r1527, %r1526;
	min.s32 	%r1529, %r1515, %r1528;
	st.shared.u32 	[%r957], %r1529;
	ld.shared.u32 	%r1530, [%r956+10368];
	add.s32 	%r1531, %r1530, %r1526;
	min.s32 	%r1532, %r1518, %r1531;
	st.shared.u32 	[%r957+128], %r1532;
	ld.shared.u32 	%r1533, [%r6+8352];
	ld.shared.u32 	%r1534, [%r956+10240];
	add.s32 	%r1535, %r1534, %r1533;
	min.s32 	%r1536, %r1522, %r1535;
	st.shared.u32 	[%r957+8192], %r1536;
	ld.shared.u32 	%r1537, [%r956+10368];
	add.s32 	%r1538, %r1537, %r1533;
	min.s32 	%r1539, %r1525, %r1538;
	st.shared.u32 	[%r957+8320], %r1539;
	ld.shared.u32 	%r1540, [%r6+164];
	ld.shared.u32 	%r1541, [%r956+10496];
	add.s32 	%r1542, %r1541, %r1540;
	min.s32 	%r1543, %r1529, %r1542;
	st.shared.u32 	[%r957], %r1543;
	ld.shared.u32 	%r1544, [%r956+10624];
	add.s32 	%r1545, %r1544, %r1540;
	min.s32 	%r1546, %r1532, %r1545;
	st.shared.u32 	[%r957+128], %r1546;
	ld.shared.u32 	%r1547, [%r6+8356];
	ld.shared.u32 	%r1548, [%r956+10496];
	add.s32 	%r1549, %r1548, %r1547;
	min.s32 	%r1550, %r1536, %r1549;
	st.shared.u32 	[%r957+8192], %r1550;
	ld.shared.u32 	%r1551, [%r956+10624];
	add.s32 	%r1552, %r1551, %r1547;
	min.s32 	%r1553, %r1539, %r1552;
	st.shared.u32 	[%r957+8320], %r1553;
	ld.shared.u32 	%r1554, [%r6+168];
	ld.shared.u32 	%r1555, [%r956+10752];
	add.s32 	%r1556, %r1555, %r1554;
	min.s32 	%r1557, %r1543, %r1556;
	st.shared.u32 	[%r957], %r1557;
	ld.shared.u32 	%r1558, [%r956+10880];
	add.s32 	%r1559, %r1558, %r1554;
	min.s32 	%r1560, %r1546, %r1559;
	st.shared.u32 	[%r957+128], %r1560;
	ld.shared.u32 	%r1561, [%r6+8360];
	ld.shared.u32 	%r1562, [%r956+10752];
	add.s32 	%r1563, %r1562, %r1561;
	min.s32 	%r1564, %r1550, %r1563;
	st.shared.u32 	[%r957+8192], %r1564;
	ld.shared.u32 	%r1565, [%r956+10880];
	add.s32 	%r1566, %r1565, %r1561;
	min.s32 	%r1567, %r1553, %r1566;
	st.shared.u32 	[%r957+8320], %r1567;
	ld.shared.u32 	%r1568, [%r6+172];
	ld.shared.u32 	%r1569, [%r956+11008];
	add.s32 	%r1570, %r1569, %r1568;
	min.s32 	%r1571, %r1557, %r1570;
	st.shared.u32 	[%r957], %r1571;
	ld.shared.u32 	%r1572, [%r956+11136];
	add.s32 	%r1573, %r1572, %r1568;
	min.s32 	%r1574, %r1560, %r1573;
	st.shared.u32 	[%r957+128], %r1574;
	ld.shared.u32 	%r1575, [%r6+8364];
	ld.shared.u32 	%r1576, [%r956+11008];
	add.s32 	%r1577, %r1576, %r1575;
	min.s32 	%r1578, %r1564, %r1577;
	st.shared.u32 	[%r957+8192], %r1578;
	ld.shared.u32 	%r1579, [%r956+11136];
	add.s32 	%r1580, %r1579, %r1575;
	min.s32 	%r1581, %r1567, %r1580;
	st.shared.u32 	[%r957+8320], %r1581;
	ld.shared.u32 	%r1582, [%r6+176];
	ld.shared.u32 	%r1583, [%r956+11264];
	add.s32 	%r1584, %r1583, %r1582;
	min.s32 	%r1585, %r1571, %r1584;
	st.shared.u32 	[%r957], %r1585;
	ld.shared.u32 	%r1586, [%r956+11392];
	add.s32 	%r1587, %r1586, %r1582;
	min.s32 	%r1588, %r1574, %r1587;
	st.shared.u32 	[%r957+128], %r1588;
	ld.shared.u32 	%r1589, [%r6+8368];
	ld.shared.u32 	%r1590, [%r956+11264];
	add.s32 	%r1591, %r1590, %r1589;
	min.s32 	%r1592, %r1578, %r1591;
	st.shared.u32 	[%r957+8192], %r1592;
	ld.shared.u32 	%r1593, [%r956+11392];
	add.s32 	%r1594, %r1593, %r1589;
	min.s32 	%r1595, %r1581, %r1594;
	st.shared.u32 	[%r957+8320], %r1595;
	ld.shared.u32 	%r1596, [%r6+180];
	ld.shared.u32 	%r1597, [%r956+11520];
	add.s32 	%r1598, %r1597, %r1596;
	min.s32 	%r1599, %r1585, %r1598;
	st.shared.u32 	[%r957], %r1599;
	ld.shared.u32 	%r1600, [%r956+11648];
	add.s32 	%r1601, %r1600, %r1596;
	min.s32 	%r1602, %r1588, %r1601;
	st.shared.u32 	[%r957+128], %r1602;
	ld.shared.u32 	%r1603, [%r6+8372];
	ld.shared.u32 	%r1604, [%r956+11520];
	add.s32 	%r1605, %r1604, %r1603;
	min.s32 	%r1606, %r1592, %r1605;
	st.shared.u32 	[%r957+8192], %r1606;
	ld.shared.u32 	%r1607, [%r956+11648];
	add.s32 	%r1608, %r1607, %r1603;
	min.s32 	%r1609, %r1595, %r1608;
	st.shared.u32 	[%r957+8320], %r1609;
	ld.shared.u32 	%r1610, [%r6+184];
	ld.shared.u32 	%r1611, [%r956+11776];
	add.s32 	%r1612, %r1611, %r1610;
	min.s32 	%r1613, %r1599, %r1612;
	st.shared.u32 	[%r957], %r1613;
	ld.shared.u32 	%r1614, [%r956+11904];
	add.s32 	%r1615, %r1614, %r1610;
	min.s32 	%r1616, %r1602, %r1615;
	st.shared.u32 	[%r957+128], %r1616;
	ld.shared.u32 	%r1617, [%r6+8376];
	ld.shared.u32 	%r1618, [%r956+11776];
	add.s32 	%r1619, %r1618, %r1617;
	min.s32 	%r1620, %r1606, %r1619;
	st.shared.u32 	[%r957+8192], %r1620;
	ld.shared.u32 	%r1621, [%r956+11904];
	add.s32 	%r1622, %r1621, %r1617;
	min.s32 	%r1623, %r1609, %r1622;
	st.shared.u32 	[%r957+8320], %r1623;
	ld.shared.u32 	%r1624, [%r6+188];
	ld.shared.u32 	%r1625, [%r956+12032];
	add.s32 	%r1626, %r1625, %r1624;
	min.s32 	%r1627, %r1613, %r1626;
	st.shared.u32 	[%r957], %r1627;
	ld.shared.u32 	%r1628, [%r956+12160];
	add.s32 	%r1629, %r1628, %r1624;
	min.s32 	%r1630, %r1616, %r1629;
	st.shared.u32 	[%r957+128], %r1630;
	ld.shared.u32 	%r1631, [%r6+8380];
	ld.shared.u32 	%r1632, [%r956+12032];
	add.s32 	%r1633, %r1632, %r1631;
	min.s32 	%r1634, %r1620, %r1633;
	st.shared.u32 	[%r957+8192], %r1634;
	ld.shared.u32 	%r1635, [%r956+12160];
	add.s32 	%r1636, %r1635, %r1631;
	min.s32 	%r1637, %r1623, %r1636;
	st.shared.u32 	[%r957+8320], %r1637;
	ld.shared.u32 	%r1638, [%r6+192];
	ld.shared.u32 	%r1639, [%r956+12288];
	add.s32 	%r1640, %r1639, %r1638;
	min.s32 	%r1641, %r1627, %r1640;
	st.shared.u32 	[%r957], %r1641;
	ld.shared.u32 	%r1642, [%r956+12416];
	add.s32 	%r1643, %r1642, %r1638;
	min.s32 	%r1644, %r1630, %r1643;
	st.shared.u32 	[%r957+128], %r1644;
	ld.shared.u32 	%r1645, [%r6+8384];
	ld.shared.u32 	%r1646, [%r956+12288];
	add.s32 	%r1647, %r1646, %r1645;
	min.s32 	%r1648, %r1634, %r1647;
	st.shared.u32 	[%r957+8192], %r1648;
	ld.shared.u32 	%r1649, [%r956+12416];
	add.s32 	%r1650, %r1649, %r1645;
	min.s32 	%r1651, %r1637, %r1650;
	st.shared.u32 	[%r957+8320], %r1651;
	ld.shared.u32 	%r1652, [%r6+196];
	ld.shared.u32 	%r1653, [%r956+12544];
	add.s32 	%r1654, %r1653, %r1652;
	min.s32 	%r1655, %r1641, %r1654;
	st.shared.u32 	[%r957], %r1655;
	ld.shared.u32 	%r1656, [%r956+12672];
	add.s32 	%r1657, %r1656, %r1652;
	min.s32 	%r1658, %r1644, %r1657;
	st.shared.u32 	[%r957+128], %r1658;
	ld.shared.u32 	%r1659, [%r6+8388];
	ld.shared.u32 	%r1660, [%r956+12544];
	add.s32 	%r1661, %r1660, %r1659;
	min.s32 	%r1662, %r1648, %r1661;
	st.shared.u32 	[%r957+8192], %r1662;
	ld.shared.u32 	%r1663, [%r956+12672];
	add.s32 	%r1664, %r1663, %r1659;
	min.s32 	%r1665, %r1651, %r1664;
	st.shared.u32 	[%r957+8320], %r1665;
	ld.shared.u32 	%r1666, [%r6+200];
	ld.shared.u32 	%r1667, [%r956+12800];
	add.s32 	%r1668, %r1667, %r1666;
	min.s32 	%r1669, %r1655, %r1668;
	st.shared.u32 	[%r957], %r1669;
	ld.shared.u32 	%r1670, [%r956+12928];
	add.s32 	%r1671, %r1670, %r1666;
	min.s32 	%r1672, %r1658, %r1671;
	st.shared.u32 	[%r957+128], %r1672;
	ld.shared.u32 	%r1673, [%r6+8392];
	ld.shared.u32 	%r1674, [%r956+12800];
	add.s32 	%r1675, %r1674, %r1673;
	min.s32 	%r1676, %r1662, %r1675;
	st.shared.u32 	[%r957+8192], %r1676;
	ld.shared.u32 	%r1677, [%r956+12928];
	add.s32 	%r1678, %r1677, %r1673;
	min.s32 	%r1679, %r1665, %r1678;
	st.shared.u32 	[%r957+8320], %r1679;
	ld.shared.u32 	%r1680, [%r6+204];
	ld.shared.u32 	%r1681, [%r956+13056];
	add.s32 	%r1682, %r1681, %r1680;
	min.s32 	%r1683, %r1669, %r1682;
	st.shared.u32 	[%r957], %r1683;
	ld.shared.u32 	%r1684, [%r956+13184];
	add.s32 	%r1685, %r1684, %r1680;
	min.s32 	%r1686, %r1672, %r1685;
	st.shared.u32 	[%r957+128], %r1686;
	ld.shared.u32 	%r1687, [%r6+8396];
	ld.shared.u32 	%r1688, [%r956+13056];
	add.s32 	%r1689, %r1688, %r1687;
	min.s32 	%r1690, %r1676, %r1689;
	st.shared.u32 	[%r957+8192], %r1690;
	ld.shared.u32 	%r1691, [%r956+13184];
	add.s32 	%r1692, %r1691, %r1687;
	min.s32 	%r1693, %r1679, %r1692;
	st.shared.u32 	[%r957+8320], %r1693;
	ld.shared.u32 	%r1694, [%r6+208];
	ld.shared.u32 	%r1695, [%r956+13312];
	add.s32 	%r1696, %r1695, %r1694;
	min.s32 	%r1697, %r1683, %r1696;
	st.shared.u32 	[%r957], %r1697;
	ld.shared.u32 	%r1698, [%r956+13440];
	add.s32 	%r1699, %r1698, %r1694;
	min.s32 	%r1700, %r1686, %r1699;
	st.shared.u32 	[%r957+128], %r1700;
	ld.shared.u32 	%r1701, [%r6+8400];
	ld.shared.u32 	%r1702, [%r956+13312];
	add.s32 	%r1703, %r1702, %r1701;
	min.s32 	%r1704, %r1690, %r1703;
	st.shared.u32 	[%r957+8192], %r1704;
	ld.shared.u32 	%r1705, [%r956+13440];
	add.s32 	%r1706, %r1705, %r1701;
	min.s32 	%r1707, %r1693, %r1706;
	st.shared.u32 	[%r957+8320], %r1707;
	ld.shared.u32 	%r1708, [%r6+212];
	ld.shared.u32 	%r1709, [%r956+13568];
	add.s32 	%r1710, %r1709, %r1708;
	min.s32 	%r1711, %r1697, %r1710;
	st.shared.u32 	[%r957], %r1711;
	ld.shared.u32 	%r1712, [%r956+13696];
	add.s32 	%r1713, %r1712, %r1708;
	min.s32 	%r1714, %r1700, %r1713;
	st.shared.u32 	[%r957+128], %r1714;
	ld.shared.u32 	%r1715, [%r6+8404];
	ld.shared.u32 	%r1716, [%r956+13568];
	add.s32 	%r1717, %r1716, %r1715;
	min.s32 	%r1718, %r1704, %r1717;
	st.shared.u32 	[%r957+8192], %r1718;
	ld.shared.u32 	%r1719, [%r956+13696];
	add.s32 	%r1720, %r1719, %r1715;
	min.s32 	%r1721, %r1707, %r1720;
	st.shared.u32 	[%r957+8320], %r1721;
	ld.shared.u32 	%r1722, [%r6+216];
	ld.shared.u32 	%r1723, [%r956+13824];
	add.s32 	%r1724, %r1723, %r1722;
	min.s32 	%r1725, %r1711, %r1724;
	st.shared.u32 	[%r957], %r1725;
	ld.shared.u32 	%r1726, [%r956+13952];
	add.s32 	%r1727, %r1726, %r1722;
	min.s32 	%r1728, %r1714, %r1727;
	st.shared.u32 	[%r957+128], %r1728;
	ld.shared.u32 	%r1729, [%r6+8408];
	ld.shared.u32 	%r1730, [%r956+13824];
	add.s32 	%r1731, %r1730, %r1729;
	min.s32 	%r1732, %r1718, %r1731;
	st.shared.u32 	[%r957+8192], %r1732;
	ld.shared.u32 	%r1733, [%r956+13952];
	add.s32 	%r1734, %r1733, %r1729;
	min.s32 	%r1735, %r1721, %r1734;
	st.shared.u32 	[%r957+8320], %r1735;
	ld.shared.u32 	%r1736, [%r6+220];
	ld.shared.u32 	%r1737, [%r956+14080];
	add.s32 	%r1738, %r1737, %r1736;
	min.s32 	%r1739, %r1725, %r1738;
	st.shared.u32 	[%r957], %r1739;
	ld.shared.u32 	%r1740, [%r956+14208];
	add.s32 	%r1741, %r1740, %r1736;
	min.s32 	%r1742, %r1728, %r1741;
	st.shared.u32 	[%r957+128], %r1742;
	ld.shared.u32 	%r1743, [%r6+8412];
	ld.shared.u32 	%r1744, [%r956+14080];
	add.s32 	%r1745, %r1744, %r1743;
	min.s32 	%r1746, %r1732, %r1745;
	st.shared.u32 	[%r957+8192], %r1746;
	ld.shared.u32 	%r1747, [%r956+14208];
	add.s32 	%r1748, %r1747, %r1743;
	min.s32 	%r1749, %r1735, %r1748;
	st.shared.u32 	[%r957+8320], %r1749;
	ld.shared.u32 	%r1750, [%r6+224];
	ld.shared.u32 	%r1751, [%r956+14336];
	add.s32 	%r1752, %r1751, %r1750;
	min.s32 	%r1753, %r1739, %r1752;
	st.shared.u32 	[%r957], %r1753;
	ld.shared.u32 	%r1754, [%r956+14464];
	add.s32 	%r1755, %r1754, %r1750;
	min.s32 	%r1756, %r1742, %r1755;
	st.shared.u32 	[%r957+128], %r1756;
	ld.shared.u32 	%r1757, [%r6+8416];
	ld.shared.u32 	%r1758, [%r956+14336];
	add.s32 	%r1759, %r1758, %r1757;
	min.s32 	%r1760, %r1746, %r1759;
	st.shared.u32 	[%r957+8192], %r1760;
	ld.shared.u32 	%r1761, [%r956+14464];
	add.s32 	%r1762, %r1761, %r1757;
	min.s32 	%r1763, %r1749, %r1762;
	st.shared.u32 	[%r957+8320], %r1763;
	ld.shared.u32 	%r1764, [%r6+228];
	ld.shared.u32 	%r1765, [%r956+14592];
	add.s32 	%r1766, %r1765, %r1764;
	min.s32 	%r1767, %r1753, %r1766;
	st.shared.u32 	[%r957], %r1767;
	ld.shared.u32 	%r1768, [%r956+14720];
	add.s32 	%r1769, %r1768, %r1764;
	min.s32 	%r1770, %r1756, %r1769;
	st.shared.u32 	[%r957+128], %r1770;
	ld.shared.u32 	%r1771, [%r6+8420];
	ld.shared.u32 	%r1772, [%r956+14592];
	add.s32 	%r1773, %r1772, %r1771;
	min.s32 	%r1774, %r1760, %r1773;
	st.shared.u32 	[%r957+8192], %r1774;
	ld.shared.u32 	%r1775, [%r956+14720];
	add.s32 	%r1776, %r1775, %r1771;
	min.s32 	%r1777, %r1763, %r1776;
	st.shared.u32 	[%r957+8320], %r1777;
	ld.shared.u32 	%r1778, [%r6+232];
	ld.shared.u32 	%r1779, [%r956+14848];
	add.s32 	%r1780, %r1779, %r1778;
	min.s32 	%r1781, %r1767, %r1780;
	st.shared.u32 	[%r957], %r1781;
	ld.shared.u32 	%r1782, [%r956+14976];
	add.s32 	%r1783, %r1782, %r1778;
	min.s32 	%r1784, %r1770, %r1783;
	st.shared.u32 	[%r957+128], %r1784;
	ld.shared.u32 	%r1785, [%r6+8424];
	ld.shared.u32 	%r1786, [%r956+14848];
	add.s32 	%r1787, %r1786, %r1785;
	min.s32 	%r1788, %r1774, %r1787;
	st.shared.u32 	[%r957+8192], %r1788;
	ld.shared.u32 	%r1789, [%r956+14976];
	add.s32 	%r1790, %r1789, %r1785;
	min.s32 	%r1791, %r1777, %r1790;
	st.shared.u32 	[%r957+8320], %r1791;
	ld.shared.u32 	%r1792, [%r6+236];
	ld.shared.u32 	%r1793, [%r956+15104];
	add.s32 	%r1794, %r1793, %r1792;
	min.s32 	%r1795, %r1781, %r1794;
	st.shared.u32 	[%r957], %r1795;
	ld.shared.u32 	%r1796, [%r956+15232];
	add.s32 	%r1797, %r1796, %r1792;
	min.s32 	%r1798, %r1784, %r1797;
	st.shared.u32 	[%r957+128], %r1798;
	ld.shared.u32 	%r1799, [%r6+8428];
	ld.shared.u32 	%r1800, [%r956+15104];
	add.s32 	%r1801, %r1800, %r1799;
	min.s32 	%r1802, %r1788, %r1801;
	st.shared.u32 	[%r957+8192], %r1802;
	ld.shared.u32 	%r1803, [%r956+15232];
	add.s32 	%r1804, %r1803, %r1799;
	min.s32 	%r1805, %r1791, %r1804;
	st.shared.u32 	[%r957+8320], %r1805;
	ld.shared.u32 	%r1806, [%r6+240];
	ld.shared.u32 	%r1807, [%r956+15360];
	add.s32 	%r1808, %r1807, %r1806;
	min.s32 	%r1809, %r1795, %r1808;
	st.shared.u32 	[%r957], %r1809;
	ld.shared.u32 	%r1810, [%r956+15488];
	add.s32 	%r1811, %r1810, %r1806;
	min.s32 	%r1812, %r1798, %r1811;
	st.shared.u32 	[%r957+128], %r1812;
	ld.shared.u32 	%r1813, [%r6+8432];
	ld.shared.u32 	%r1814, [%r956+15360];
	add.s32 	%r1815, %r1814, %r1813;
	min.s32 	%r1816, %r1802, %r1815;
	st.shared.u32 	[%r957+8192], %r1816;
	ld.shared.u32 	%r1817, [%r956+15488];
	add.s32 	%r1818, %r1817, %r1813;
	min.s32 	%r1819, %r1805, %r1818;
	st.shared.u32 	[%r957+8320], %r1819;
	ld.shared.u32 	%r1820, [%r6+244];
	ld.shared.u32 	%r1821, [%r956+15616];
	add.s32 	%r1822, %r1821, %r1820;
	min.s32 	%r1823, %r1809, %r1822;
	st.shared.u32 	[%r957], %r1823;
	ld.shared.u32 	%r1824, [%r956+15744];
	add.s32 	%r1825, %r1824, %r1820;
	min.s32 	%r1826, %r1812, %r1825;
	st.shared.u32 	[%r957+128], %r1826;
	ld.shared.u32 	%r1827, [%r6+8436];
	ld.shared.u32 	%r1828, [%r956+15616];
	add.s32 	%r1829, %r1828, %r1827;
	min.s32 	%r1830, %r1816, %r1829;
	st.shared.u32 	[%r957+8192], %r1830;
	ld.shared.u32 	%r1831, [%r956+15744];
	add.s32 	%r1832, %r1831, %r1827;
	min.s32 	%r1833, %r1819, %r1832;
	st.shared.u32 	[%r957+8320], %r1833;
	ld.shared.u32 	%r1834, [%r6+248];
	ld.shared.u32 	%r1835, [%r956+15872];
	add.s32 	%r1836, %r1835, %r1834;
	min.s32 	%r1837, %r1823, %r1836;
	st.shared.u32 	[%r957], %r1837;
	ld.shared.u32 	%r1838, [%r956+16000];
	add.s32 	%r1839, %r1838, %r1834;
	min.s32 	%r1840, %r1826, %r1839;
	st.shared.u32 	[%r957+128], %r1840;
	ld.shared.u32 	%r1841, [%r6+8440];
	ld.shared.u32 	%r1842, [%r956+15872];
	add.s32 	%r1843, %r1842, %r1841;
	min.s32 	%r1844, %r1830, %r1843;
	st.shared.u32 	[%r957+8192], %r1844;
	ld.shared.u32 	%r1845, [%r956+16000];
	add.s32 	%r1846, %r1845, %r1841;
	min.s32 	%r1847, %r1833, %r1846;
	st.shared.u32 	[%r957+8320], %r1847;
	ld.shared.u32 	%r1848, [%r6+252];
	ld.shared.u32 	%r1849, [%r956+16128];
	add.s32 	%r1850, %r1849, %r1848;
	min.s32 	%r1867, %r1837, %r1850;
	st.shared.u32 	[%r957], %r1867;
	ld.shared.u32 	%r1851, [%r956+16256];
	add.s32 	%r1852, %r1851, %r1848;
	min.s32 	%r1866, %r1840, %r1852;
	st.shared.u32 	[%r957+128], %r1866;
	ld.shared.u32 	%r1853, [%r6+8444];
	ld.shared.u32 	%r1854, [%r956+16128];
	add.s32 	%r1855, %r1854, %r1853;
	min.s32 	%r1865, %r1844, %r1855;
	st.shared.u32 	[%r957+8192], %r1865;
	ld.shared.u32 	%r1856, [%r956+16256];
	add.s32 	%r1857, %r1856, %r1853;
	min.s32 	%r1864, %r1847, %r1857;
	st.shared.u32 	[%r957+8320], %r1864;
	mov.u32 	%r1868, %r1869;
	mov.u32 	%r1869, %r1;
$L__BB1_4:
	shl.b32 	%r1858, %r1869, 6;
	add.s32 	%r1859, %r1858, %r3;
	shl.b32 	%r1860, %r1868, 6;
	add.s32 	%r1861, %r1860, %r2;
	mad.lo.s32 	%r1862, %r1861, %r23, %r1859;
	mul.wide.s32 	%rd15, %r1862, 4;
	add.s64 	%rd16, %rd1, %rd15;
	st.global.u32 	[%rd16], %r1867;
	st.global.u32 	[%rd16+128], %r1866;
	add.s32 	%r1863, %r1862, %r7;
	mul.wide.s32 	%rd17, %r1863, 4;
	add.s64 	%rd18, %rd1, %rd17;
	st.global.u32 	[%rd18], %r1865;
	st.global.u32 	[%rd18+128], %r1864;
$L__BB1_5:
	ret;

}
	// .globl	_Z21floyd_warshall_phase3Piiii
.visible .entry _Z21floyd_warshall_phase3Piiii(
	.param .u64 .ptr .align 1 _Z21floyd_warshall_phase3Piiii_param_0,
	.param .u32 _Z21floyd_warshall_phase3Piiii_param_1,
	.param .u32 _Z21floyd_warshall_phase3Piiii_param_2,
	.param .u32 _Z21floyd_warshall_phase3Piiii_param_3
)
{
	.reg .pred 	%p<4>;
	.reg .b32 	%r<819>;
	.reg .b64 	%rd<15>;
	// demoted variable
	.shared .align 4 .b8 _ZZ21floyd_warshall_phase3PiiiiE1A[16384];
	// demoted variable
	.shared .align 4 .b8 _ZZ21floyd_warshall_phase3PiiiiE1B[16384];
	ld.param.u64 	%rd1, [_Z21floyd_warshall_phase3Piiii_param_0];
	ld.param.u32 	%r3, [_Z21floyd_warshall_phase3Piiii_param_1];
	ld.param.u32 	%r5, [_Z21floyd_warshall_phase3Piiii_param_2];
	ld.param.u32 	%r6, [_Z21floyd_warshall_phase3Piiii_param_3];
	mov.u32 	%r7, %ctaid.y;
	shr.s32 	%r8, %r3, 31;
	shr.u32 	%r9, %r8, 25;
	add.s32 	%r10, %r3, %r9;
	shr.s32 	%r11, %r10, 7;
	mad.lo.s32 	%r12, %r6, %r11, %r7;
	mov.u32 	%r2, %ctaid.x;
	setp.eq.s32 	%p1, %r2, %r5;
	setp.eq.s32 	%p2, %r12, %r5;
	or.pred  	%p3, %p1, %p2;
	@%p3 bra 	$L__BB2_2;
	mov.u32 	%r13, %tid.x;
	mov.u32 	%r14, %tid.y;
	cvta.to.global.u64 	%rd2, %rd1;
	shl.b32 	%r15, %r12, 6;
	add.s32 	%r16, %r15, %r14;
	shl.b32 	%r17, %r2, 6;
	add.s32 	%r18, %r17, %r13;
	shl.b32 	%r19, %r5, 6;
	add.s32 	%r20, %r19, %r14;
	add.s32 	%r21, %r19, %r13;
	mul.lo.s32 	%r22, %r16, %r3;
	add.s32 	%r23, %r21, %r22;
	shl.b32 	%r24, %r14, 8;
	mov.u32 	%r25, _ZZ21floyd_warshall_phase3PiiiiE1A;
	add.s32 	%r26, %r25, %r24;
	mul.wide.s32 	%rd3, %r23, 4;
	add.s64 	%rd4, %rd2, %rd3;
	ld.global.u32 	%r27, [%rd4];
	shl.b32 	%r28, %r13, 2;
	add.s32 	%r29, %r26, %r28;
	st.shared.u32 	[%r29], %r27;
	ld.global.u32 	%r30, [%rd4+128];
	st.shared.u32 	[%r29+128], %r30;
	shl.b32 	%r31, %r3, 5;
	add.s32 	%r32, %r22, %r31;
	add.s32 	%r33, %r21, %r32;
	mul.wide.s32 	%rd5, %r33, 4;
	add.s64 	%rd6, %rd2, %rd5;
	ld.global.u32 	%r34, [%rd6];
	st.shared.u32 	[%r29+8192], %r34;
	ld.global.u32 	%r35, [%rd6+128];
	st.shared.u32 	[%r29+8320], %r35;
	mad.lo.s32 	%r36, %r20, %r3, %r18;
	mov.u32 	%r37, _ZZ21floyd_warshall_phase3PiiiiE1B;
	mul.wide.s32 	%rd7, %r36, 4;
	add.s64 	%rd8, %rd2, %rd7;
	ld.global.u32 	%r38, [%rd8];
	add.s32 	%r39, %r37, %r28;
	add.s32 	%r40, %r39, %r24;
	st.shared.u32 	[%r40], %r38;
	ld.global.u32 	%r41, [%rd8+128];
	st.shared.u32 	[%r40+128], %r41;
	add.s32 	%r42, %r36, %r31;
	mul.wide.s32 	%rd9, %r42, 4;
	add.s64 	%rd10, %rd2, %rd9;
	ld.global.u32 	%r43, [%rd10];
	st.shared.u32 	[%r40+8192], %r43;
	ld.global.u32 	%r44, [%rd10+128];
	st.shared.u32 	[%r40+8320], %r44;
	bar.sync 	0;
	add.s32 	%r45, %r22, %r18;
	mul.wide.s32 	%rd11, %r45, 4;
	add.s64 	%rd12, %rd2, %rd11;
	add.s32 	%r46, %r32, %r18;
	mul.wide.s32 	%rd13, %r46, 4;
	add.s64 	%rd14, %rd2, %rd13;
	ld.global.u32 	%r47, [%rd12];
	ld.global.u32 	%r48, [%rd12+128];
	ld.global.u32 	%r49, [%rd14];
	ld.global.u32 	%r50, [%rd14+128];
	ld.shared.u32 	%r51, [%r26];
	ld.shared.u32 	%r52, [%r39];
	add.s32 	%r53, %r52, %r51;
	ld.shared.u32 	%r54, [%r39+128];
	add.s32 	%r55, %r54, %r51;
	ld.shared.u32 	%r56, [%r26+8192];
	add.s32 	%r57, %r52, %r56;
	add.s32 	%r58, %r54, %r56;
	min.s32 	%r59, %r47, %r53;
	min.s32 	%r60, %r48, %r55;
	min.s32 	%r61, %r49, %r57;
	min.s32 	%r62, %r50, %r58;
	ld.shared.u32 	%r63, [%r26+4];
	ld.shared.u32 	%r64, [%r39+256];
	add.s32 	%r65, %r64, %r63;
	ld.shared.u32 	%r66, [%r39+384];
	add.s32 	%r67, %r66, %r63;
	ld.shared.u32 	%r68, [%r26+8196];
	add.s32 	%r69, %r64, %r68;
	add.s32 	%r70, %r66, %r68;
	min.s32 	%r71, %r59, %r65;
	min.s32 	%r72, %r60, %r67;
	min.s32 	%r73, %r61, %r69;
	min.s32 	%r74, %r62, %r70;
	ld.shared.u32 	%r75, [%r26+8];
	ld.shared.u32 	%r76, [%r39+512];
	add.s32 	%r77, %r76, %r75;
	ld.shared.u32 	%r78, [%r39+640];
	add.s32 	%r79, %r78, %r75;
	ld.shared.u32 	%r80, [%r26+8200];
	add.s32 	%r81, %r76, %r80;
	add.s32 	%r82, %r78, %r80;
	min.s32 	%r83, %r71, %r77;
	min.s32 	%r84, %r72, %r79;
	min.s32 	%r85, %r73, %r81;
	min.s32 	%r86, %r74, %r82;
	ld.shared.u32 	%r87, [%r26+12];
	ld.shared.u32 	%r88, [%r39+768];
	add.s32 	%r89, %r88, %r87;
	ld.shared.u32 	%r90, [%r39+896];
	add.s32 	%r91, %r90, %r87;
	ld.shared.u32 	%r92, [%r26+8204];
	add.s32 	%r93, %r88, %r92;
	add.s32 	%r94, %r90, %r92;
	min.s32 	%r95, %r83, %r89;
	min.s32 	%r96, %r84, %r91;
	min.s32 	%r97, %r85, %r93;
	min.s32 	%r98, %r86, %r94;
	ld.shared.u32 	%r99, [%r26+16];
	ld.shared.u32 	%r100, [%r39+1024];
	add.s32 	%r101, %r100, %r99;
	ld.shared.u32 	%r102, [%r39+1152];
	add.s32 	%r103, %r102, %r99;
	ld.shared.u32 	%r104, [%r26+8208];
	add.s32 	%r105, %r100, %r104;
	add.s32 	%r106, %r102, %r104;
	min.s32 	%r107, %r95, %r101;
	min.s32 	%r108, %r96, %r103;
	min.s32 	%r109, %r97, %r105;
	min.s32 	%r110, %r98, %r106;
	ld.shared.u32 	%r111, [%r26+20];
	ld.shared.u32 	%r112, [%r39+1280];
	add.s32 	%r113, %r112, %r111;
	ld.shared.u32 	%r114, [%r39+1408];
	add.s32 	%r115, %r114, %r111;
	ld.shared.u32 	%r116, [%r26+8212];
	add.s32 	%r117, %r112, %r116;
	add.s32 	%r118, %r114, %r116;
	min.s32 	%r119, %r107, %r113;
	min.s32 	%r120, %r108, %r115;
	min.s32 	%r121, %r109, %r117;
	min.s32 	%r122, %r110, %r118;
	ld.shared.u32 	%r123, [%r26+24];
	ld.shared.u32 	%r124, [%r39+1536];
	add.s32 	%r125, %r124, %r123;
	ld.shared.u32 	%r126, [%r39+1664];
	add.s32 	%r127, %r126, %r123;
	ld.shared.u32 	%r128, [%r26+8216];
	add.s32 	%r129, %r124, %r128;
	add.s32 	%r130, %r126, %r128;
	min.s32 	%r131, %r119, %r125;
	min.s32 	%r132, %r120, %r127;
	min.s32 	%r133, %r121, %r129;
	min.s32 	%r134, %r122, %r130;
	ld.shared.u32 	%r135, [%r26+28];
	ld.shared.u32 	%r136, [%r39+1792];
	add.s32 	%r137, %r136, %r135;
	ld.shared.u32 	%r138, [%r39+1920];
	add.s32 	%r139, %r138, %r135;
	ld.shared.u32 	%r140, [%r26+8220];
	add.s32 	%r141, %r136, %r140;
	add.s32 	%r142, %r138, %r140;
	min.s32 	%r143, %r131, %r137;
	min.s32 	%r144, %r132, %r139;
	min.s32 	%r145, %r133, %r141;
	min.s32 	%r146, %r134, %r142;
	ld.shared.u32 	%r147, [%r26+32];
	ld.shared.u32 	%r148, [%r39+2048];
	add.s32 	%r149, %r148, %r147;
	ld.shared.u32 	%r150, [%r39+2176];
	add.s32 	%r151, %r150, %r147;
	ld.shared.u32 	%r152, [%r26+8224];
	add.s32 	%r153, %r148, %r152;
	add.s32 	%r154, %r150, %r152;
	min.s32 	%r155, %r143, %r149;
	min.s32 	%r156, %r144, %r151;
	min.s32 	%r157, %r145, %r153;
	min.s32 	%r158, %r146, %r154;
	ld.shared.u32 	%r159, [%r26+36];
	ld.shared.u32 	%r160, [%r39+2304];
	add.s32 	%r161, %r160, %r159;
	ld.shared.u32 	%r162, [%r39+2432];
	add.s32 	%r163, %r162, %r159;
	ld.shared.u32 	%r164, [%r26+8228];
	add.s32 	%r165, %r160, %r164;
	add.s32 	%r166, %r162, %r164;
	min.s32 	%r167, %r155, %r161;
	min.s32 	%r168, %r156, %r163;
	min.s32 	%r169, %r157, %r165;
	min.s32 	%r170, %r158, %r166;
	ld.shared.u32 	%r171, [%r26+40];
	ld.shared.u32 	%r172, [%r39+2560];
	add.s32 	%r173, %r172, %r171;
	ld.shared.u32 	%r174, [%r39+2688];
	add.s32 	%r175, %r174, %r171;
	ld.shared.u32 	%r176, [%r26+8232];
	add.s32 	%r177, %r172, %r176;
	add.s32 	%r178, %r174, %r176;
	min.s32 	%r179, %r167, %r173;
	min.s32 	%r180, %r168, %r175;
	min.s32 	%r181, %r169, %r177;
	min.s32 	%r182, %r170, %r178;
	ld.shared.u32 	%r183, [%r26+44];
	ld.shared.u32 	%r184, [%r39+2816];
	add.s32 	%r185, %r184, %r183;
	ld.shared.u32 	%r186, [%r39+2944];
	add.s32 	%r187, %r186, %r183;
	ld.shared.u32 	%r188, [%r26+8236];
	add.s32 	%r189, %r184, %r188;
	add.s32 	%r190, %r186, %r188;
	min.s32 	%r191, %r179, %r185;
	min.s32 	%r192, %r180, %r187;
	min.s32 	%r193, %r181, %r189;
	min.s32 	%r194, %r182, %r190;
	ld.shared.u32 	%r195, [%r26+48];
	ld.shared.u32 	%r196, [%r39+3072];
	add.s32 	%r197, %r196, %r195;
	ld.shared.u32 	%r198, [%r39+3200];
	add.s32 	%r199, %r198, %r195;
	ld.shared.u32 	%r200, [%r26+8240];
	add.s32 	%r201, %r196, %r200;
	add.s32 	%r202, %r198, %r200;
	min.s32 	%r203, %r191, %r197;
	min.s32 	%r204, %r192, %r199;
	min.s32 	%r205, %r193, %r201;
	min.s32 	%r206, %r194, %r202;
	ld.shared.u32 	%r207, [%r26+52];
	ld.shared.u32 	%r208, [%r39+3328];
	add.s32 	%r209, %r208, %r207;
	ld.shared.u32 	%r210, [%r39+3456];
	add.s32 	%r211, %r210, %r207;
	ld.shared.u32 	%r212, [%r26+8244];
	add.s32 	%r213, %r208, %r212;
	add.s32 	%r214, %r210, %r212;
	min.s32 	%r215, %r203, %r209;
	min.s32 	%r216, %r204, %r211;
	min.s32 	%r217, %r205, %r213;
	min.s32 	%r218, %r206, %r214;
	ld.shared.u32 	%r219, [%r26+56];
	ld.shared.u32 	%r220, [%r39+3584];
	add.s32 	%r221, %r220, %r219;
	ld.shared.u32 	%r222, [%r39+3712];
	add.s32 	%r223, %r222, %r219;
	ld.shared.u32 	%r224, [%r26+8248];
	add.s32 	%r225, %r220, %r224;
	add.s32 	%r226, %r222, %r224;
	min.s32 	%r227, %r215, %r221;
	min.s32 	%r228, %r216, %r223;
	min.s32 	%r229, %r217, %r225;
	min.s32 	%r230, %r218, %r226;
	ld.shared.u32 	%r231, [%r26+60];
	ld.shared.u32 	%r232, [%r39+3840];
	add.s32 	%r233, %r232, %r231;
	ld.shared.u32 	%r234, [%r39+3968];
	add.s32 	%r235, %r234, %r231;
	ld.shared.u32 	%r236, [%r26+8252];
	add.s32 	%r237, %r232, %r236;
	add.s32 	%r238, %r234, %r236;
	min.s32 	%r239, %r227, %r233;
	min.s32 	%r240, %r228, %r235;
	min.s32 	%r241, %r229, %r237;
	min.s32 	%r242, %r230, %r238;
	ld.shared.u32 	%r243, [%r26+64];
	ld.shared.u32 	%r244, [%r39+4096];
	add.s32 	%r245, %r244, %r243;
	ld.shared.u32 	%r246, [%r39+4224];
	add.s32 	%r247, %r246, %r243;
	ld.shared.u32 	%r248, [%r26+8256];
	add.s32 	%r249, %r244, %r248;
	add.s32 	%r250, %r246, %r248;
	min.s32 	%r251, %r239, %r245;
	min.s32 	%r252, %r240, %r247;
	min.s32 	%r253, %r241, %r249;
	min.s32 	%r254, %r242, %r250;
	ld.shared.u32 	%r255, [%r26+68];
	ld.shared.u32 	%r256, [%r39+4352];
	add.s32 	%r257, %r256, %r255;
	ld.shared.u32 	%r258, [%r39+4480];
	add.s32 	%r259, %r258, %r255;
	ld.shared.u32 	%r260, [%r26+8260];
	add.s32 	%r261, %r256, %r260;
	add.s32 	%r262, %r258, %r260;
	min.s32 	%r263, %r251, %r257;
	min.s32 	%r264, %r252, %r259;
	min.s32 	%r265, %r253, %r261;
	min.s32 	%r266, %r254, %r262;
	ld.shared.u32 	%r267, [%r26+72];
	ld.shared.u32 	%r268, [%r39+4608];
	add.s32 	%r269, %r268, %r267;
	ld.shared.u32 	%r270, [%r39+4736];
	add.s32 	%r271, %r270, %r267;
	ld.shared.u32 	%r272, [%r26+8264];
	add.s32 	%r273, %r268, %r272;
	add.s32 	%r274, %r270, %r272;
	min.s32 	%r275, %r263, %r269;
	min.s32 	%r276, %r264, %r271;
	min.s32 	%r277, %r265, %r273;
	min.s32 	%r278, %r266, %r274;
	ld.shared.u32 	%r279, [%r26+76];
	ld.shared.u32 	%r280, [%r39+4864];
	add.s32 	%r281, %r280, %r279;
	ld.shared.u32 	%r282, [%r39+4992];
	add.s32 	%r283, %r282, %r279;
	ld.shared.u32 	%r284, [%r26+8268];
	add.s32 	%r285, %r280, %r284;
	add.s32 	%r286, %r282, %r284;
	min.s32 	%r287, %r275, %r281;
	min.s32 	%r288, %r276, %r283;
	min.s32 	%r289, %r277, %r285;
	min.s32 	%r290, %r278, %r286;
	ld.shared.u32 	%r291, [%r26+80];
	ld.shared.u32 	%r292, [%r39+5120];
	add.s32 	%r293, %r292, %r291;
	ld.shared.u32 	%r294, [%r39+5248];
	add.s32 	%r295, %r294, %r291;
	ld.shared.u32 	%r296, [%r26+8272];
	add.s32 	%r297, %r292, %r296;
	add.s32 	%r298, %r294, %r296;
	min.s32 	%r299, %r287, %r293;
	min.s32 	%r300, %r288, %r295;
	min.s32 	%r301, %r289, %r297;
	min.s32 	%r302, %r290, %r298;
	ld.shared.u32 	%r303, [%r26+84];
	ld.shared.u32 	%r304, [%r39+5376];
	add.s32 	%r305, %r304, %r303;
	ld.shared.u32 	%r306, [%r39+5504];
	add.s32 	%r307, %r306, %r303;
	ld.shared.u32 	%r308, [%r26+8276];
	add.s32 	%r309, %r304, %r308;
	add.s32 	%r310, %r306, %r308;
	min.s32 	%r311, %r299, %r305;
	min.s32 	%r312, %r300, %r307;
	min.s32 	%r313, %r301, %r309;
	min.s32 	%r314, %r302, %r310;
	ld.shared.u32 	%r315, [%r26+88];
	ld.shared.u32 	%r316, [%r39+5632];
	add.s32 	%r317, %r316, %r315;
	ld.shared.u32 	%r318, [%r39+5760];
	add.s32 	%r319, %r318, %r315;
	ld.shared.u32 	%r320, [%r26+8280];
	add.s32 	%r321, %r316, %r320;
	add.s32 	%r322, %r318, %r320;
	min.s32 	%r323, %r311, %r317;
	min.s32 	%r324, %r312, %r319;
	min.s32 	%r325, %r313, %r321;
	min.s32 	%r326, %r314, %r322;
	ld.shared.u32 	%r327, [%r26+92];
	ld.shared.u32 	%r328, [%r39+5888];
	add.s32 	%r329, %r328, %r327;
	ld.shared.u32 	%r330, [%r39+6016];
	add.s32 	%r331, %r330, %r327;
	ld.shared.u32 	%r332, [%r26+8284];
	add.s32 	%r333, %r328, %r332;
	add.s32 	%r334, %r330, %r332;
	min.s32 	%r335, %r323, %r329;
	min.s32 	%r336, %r324, %r331;
	min.s32 	%r337, %r325, %r333;
	min.s32 	%r338, %r326, %r334;
	ld.shared.u32 	%r339, [%r26+96];
	ld.shared.u32 	%r340, [%r39+6144];
	add.s32 	%r341, %r340, %r339;
	ld.shared.u32 	%r342, [%r39+6272];
	add.s32 	%r343, %r342, %r339;
	ld.shared.u32 	%r344, [%r26+8288];
	add.s32 	%r345, %r340, %r344;
	add.s32 	%r346, %r342, %r344;
	min.s32 	%r347, %r335, %r341;
	min.s32 	%r348, %r336, %r343;
	min.s32 	%r349, %r337, %r345;
	min.s32 	%r350, %r338, %r346;
	ld.shared.u32 	%r351, [%r26+100];
	ld.shared.u32 	%r352, [%r39+6400];
	add.s32 	%r353, %r352, %r351;
	ld.shared.u32 	%r354, [%r39+6528];
	add.s32 	%r355, %r354, %r351;
	ld.shared.u32 	%r356, [%r26+8292];
	add.s32 	%r357, %r352, %r356;
	add.s32 	%r358, %r354, %r356;
	min.s32 	%r359, %r347, %r353;
	min.s32 	%r360, %r348, %r355;
	min.s32 	%r361, %r349, %r357;
	min.s32 	%r362, %r350, %r358;
	ld.shared.u32 	%r363, [%r26+104];
	ld.shared.u32 	%r364, [%r39+6656];
	add.s32 	%r365, %r364, %r363;
	ld.shared.u32 	%r366, [%r39+6784];
	add.s32 	%r367, %r366, %r363;
	ld.shared.u32 	%r368, [%r26+8296];
	add.s32 	%r369, %r364, %r368;
	add.s32 	%r370, %r366, %r368;
	min.s32 	%r371, %r359, %r365;
	min.s32 	%r372, %r360, %r367;
	min.s32 	%r373, %r361, %r369;
	min.s32 	%r374, %r362, %r370;
	ld.shared.u32 	%r375, [%r26+108];
	ld.shared.u32 	%r376, [%r39+6912];
	add.s32 	%r377, %r376, %r375;
	ld.shared.u32 	%r378, [%r39+7040];
	add.s32 	%r379, %r378, %r375;
	ld.shared.u32 	%r380, [%r26+8300];
	add.s32 	%r381, %r376, %r380;
	add.s32 	%r382, %r378, %r380;
	min.s32 	%r383, %r371, %r377;
	min.s32 	%r384, %r372, %r379;
	min.s32 	%r385, %r373, %r381;
	min.s32 	%r386, %r374, %r382;
	ld.shared.u32 	%r387, [%r26+112];
	ld.shared.u32 	%r388, [%r39+7168];
	add.s32 	%r389, %r388, %r387;
	ld.shared.u32 	%r390, [%r39+7296];
	add.s32 	%r391, %r390, %r387;
	ld.shared.u32 	%r392, [%r26+8304];
	add.s32 	%r393, %r388, %r392;
	add.s32 	%r394, %r390, %r392;
	min.s32 	%r395, %r383, %r389;
	min.s32 	%r396, %r384, %r391;
	min.s32 	%r397, %r385, %r393;
	min.s32 	%r398, %r386, %r394;
	ld.shared.u32 	%r399, [%r26+116];
	ld.shared.u32 	%r400, [%r39+7424];
	add.s32 	%r401, %r400, %r399;
	ld.shared.u32 	%r402, [%r39+7552];
	add.s32 	%r403, %r402, %r399;
	ld.shared.u32 	%r404, [%r26+8308];
	add.s32 	%r405, %r400, %r404;
	add.s32 	%r406, %r402, %r404;
	min.s32 	%r407, %r395, %r401;
	min.s32 	%r408, %r396, %r403;
	min.s32 	%r409, %r397, %r405;
	min.s32 	%r410, %r398, %r406;
	ld.shared.u32 	%r411, [%r26+120];
	ld.shared.u32 	%r412, [%r39+7680];
	add.s32 	%r413, %r412, %r411;
	ld.shared.u32 	%r414, [%r39+7808];
	add.s32 	%r415, %r414, %r411;
	ld.shared.u32 	%r416, [%r26+8312];
	add.s32 	%r417, %r412, %r416;
	add.s32 	%r418, %r414, %r416;
	min.s32 	%r419, %r407, %r413;
	min.s32 	%r420, %r408, %r415;
	min.s32 	%r421, %r409, %r417;
	min.s32 	%r422, %r410, %r418;
	ld.shared.u32 	%r423, [%r26+124];
	ld.shared.u32 	%r424, [%r39+7936];
	add.s32 	%r425, %r424, %r423;
	ld.shared.u32 	%r426, [%r39+8064];
	add.s32 	%r427, %r426, %r423;
	ld.shared.u32 	%r428, [%r26+8316];
	add.s32 	%r429, %r424, %r428;
	add.s32 	%r430, %r426, %r428;
	min.s32 	%r431, %r419, %r425;
	min.s32 	%r432, %r420, %r427;
	min.s32 	%r433, %r421, %r429;
	min.s32 	%r434, %r422, %r430;
	ld.shared.u32 	%r435, [%r26+128];
	ld.shared.u32 	%r436, [%r39+8192];
	add.s32 	%r437, %r436, %r435;
	ld.shared.u32 	%r438, [%r39+8320];
	add.s32 	%r439, %r438, %r435;
	ld.shared.u32 	%r440, [%r26+8320];
	add.s32 	%r441, %r436, %r440;
	add.s32 	%r442, %r438, %r440;
	min.s32 	%r443, %r431, %r437;
	min.s32 	%r444, %r432, %r439;
	min.s32 	%r445, %r433, %r441;
	min.s32 	%r446, %r434, %r442;
	ld.shared.u32 	%r447, [%r26+132];
	ld.shared.u32 	%r448, [%r39+8448];
	add.s32 	%r449, %r448, %r447;
	ld.shared.u32 	%r450, [%r39+8576];
	add.s32 	%r451, %r450, %r447;
	ld.shared.u32 	%r452, [%r26+8324];
	add.s32 	%r453, %r448, %r452;
	add.s32 	%r454, %r450, %r452;
	min.s32 	%r455, %r443, %r449;
	min.s32 	%r456, %r444, %r451;
	min.s32 	%r457, %r445, %r453;
	min.s32 	%r458, %r446, %r454;
	ld.shared.u32 	%r459, [%r26+136];
	ld.shared.u32 	%r460, [%r39+8704];
	add.s32 	%r461, %r460, %r459;
	ld.shared.u32 	%r462, [%r39+8832];
	add.s32 	%r463, %r462, %r459;
	ld.shared.u32 	%r464, [%r26+8328];
	add.s32 	%r465, %r460, %r464;
	add.s32 	%r466, %r462, %r464;
	min.s32 	%r467, %r455, %r461;
	min.s32 	%r468, %r456, %r463;
	min.s32 	%r469, %r457, %r465;
	min.s32 	%r470, %r458, %r466;
	ld.shared.u32 	%r471, [%r26+140];
	ld.shared.u32 	%r472, [%r39+8960];
	add.s32 	%r473, %r472, %r471;
	ld.shared.u32 	%r474, [%r39+9088];
	add.s32 	%r475, %r474, %r471;
	ld.shared.u32 	%r476, [%r26+8332];
	add.s32 	%r477, %r472, %r476;
	add.s32 	%r478, %r474, %r476;
	min.s32 	%r479, %r467, %r473;
	min.s32 	%r480, %r468, %r475;
	min.s32 	%r481, %r469, %r477;
	min.s32 	%r482, %r470, %r478;
	ld.shared.u32 	%r483, [%r26+144];
	ld.shared.u32 	%r484, [%r39+9216];
	add.s32 	%r485, %r484, %r483;
	ld.shared.u32 	%r486, [%r39+9344];
	add.s32 	%r487, %r486, %r483;
	ld.shared.u32 	%r488, [%r26+8336];
	add.s32 	%r489, %r484, %r488;
	add.s32 	%r490, %r486, %r488;
	min.s32 	%r491, %r479, %r485;
	min.s32 	%r492, %r480, %r487;
	min.s32 	%r493, %r481, %r489;
	min.s32 	%r494, %r482, %r490;
	ld.shared.u32 	%r495, [%r26+148];
	ld.shared.u32 	%r496, [%r39+9472];
	add.s32 	%r497, %r496, %r495;
	ld.shared.u32 	%r498, [%r39+9600];
	add.s32 	%r499, %r498, %r495;
	ld.shared.u32 	%r500, [%r26+8340];
	add.s32 	%r501, %r496, %r500;
	add.s32 	%r502, %r498, %r500;
	min.s32 	%r503, %r491, %r497;
	min.s32 	%r504, %r492, %r499;
	min.s32 	%r505, %r493, %r501;
	min.s32 	%r506, %r494, %r502;
	ld.shared.u32 	%r507, [%r26+152];
	ld.shared.u32 	%r508, [%r39+9728];
	add.s32 	%r509, %r508, %r507;
	ld.shared.u32 	%r510, [%r39+9856];
	add.s32 	%r511, %r510, %r507;
	ld.shared.u32 	%r512, [%r26+8344];
	add.s32 	%r513, %r508, %r512;
	add.s32 	%r514, %r510, %r512;
	min.s32 	%r515, %r503, %r509;
	min.s32 	%r516, %r504, %r511;
	min.s32 	%r517, %r505, %r513;
	min.s32 	%r518, %r506, %r514;
	ld.shared.u32 	%r519, [%r26+156];
	ld.shared.u32 	%r520, [%r39+9984];
	add.s32 	%r521, %r520, %r519;
	ld.shared.u32 	%r522, [%r39+10112];
	add.s32 	%r523, %r522, %r519;
	ld.shared.u32 	%r524, [%r26+8348];
	add.s32 	%r525, %r520, %r524;
	add.s32 	%r526, %r522, %r524;
	min.s32 	%r527, %r515, %r521;
	min.s32 	%r528, %r516, %r523;
	min.s32 	%r529, %r517, %r525;
	min.s32 	%r530, %r518, %r526;
	ld.shared.u32 	%r531, [%r26+160];
	ld.shared.u32 	%r532, [%r39+10240];
	add.s32 	%r533, %r532, %r531;
	ld.shared.u32 	%r534, [%r39+10368];
	add.s32 	%r535, %r534, %r531;
	ld.shared.u32 	%r536, [%r26+8352];
	add.s32 	%r537, %r532, %r536;
	add.s32 	%r538, %r534, %r536;
	min.s32 	%r539, %r527, %r533;
	min.s32 	%r540, %r528, %r535;
	min.s32 	%r541, %r529, %r537;
	min.s32 	%r542, %r530, %r538;
	ld.shared.u32 	%r543, [%r26+164];
	ld.shared.u32 	%r544, [%r39+10496];
	add.s32 	%r545, %r544, %r543;
	ld.shared.u32 	%r546, [%r39+10624];
	add.s32 	%r547, %r546, %r543;
	ld.shared.u32 	%r548, [%r26+8356];
	add.s32 	%r549, %r544, %r548;
	add.s32 	%r550, %r546, %r548;
	min.s32 	%r551, %r539, %r545;
	min.s32 	%r552, %r540, %r547;
	min.s32 	%r553, %r541, %r549;
	min.s32 	%r554, %r542, %r550;
	ld.shared.u32 	%r555, [%r26+168];
	ld.shared.u32 	%r556, [%r39+10752];
	add.s32 	%r557, %r556, %r555;
	ld.shared.u32 	%r558, [%r39+10880];
	add.s32 	%r559, %r558, %r555;
	ld.shared.u32 	%r560, [%r26+8360];
	add.s32 	%r561, %r556, %r560;
	add.s32 	%r562, %r558, %r560;
	min.s32 	%r563, %r551, %r557;
	min.s32 	%r564, %r552, %r559;
	min.s32 	%r565, %r553, %r561;
	min.s32 	%r566, %r554, %r562;
	ld.shared.u32 	%r567, [%r26+172];
	ld.shared.u32 	%r568, [%r39+11008];
	add.s32 	%r569, %r568, %r567;
	ld.shared.u32 	%r570, [%r39+11136];
	add.s32 	%r571, %r570, %r567;
	ld.shared.u32 	%r572, [%r26+8364];
	add.s32 	%r573, %r568, %r572;
	add.s32 	%r574, %r570, %r572;
	min.s32 	%r575, %r563, %r569;
	min.s32 	%r576, %r564, %r571;
	min.s32 	%r577, %r565, %r573;
	min.s32 	%r578, %r566, %r574;
	ld.shared.u32 	%r579, [%r26+176];
	ld.shared.u32 	%r580, [%r39+11264];
	add.s32 	%r581, %r580, %r579;
	ld.shared.u32 	%r582, [%r39+11392];
	add.s32 	%r583, %r582, %r579;
	ld.shared.u32 	%r584, [%r26+8368];
	add.s32 	%r585, %r580, %r584;
	add.s32 	%r586, %r582, %r584;
	min.s32 	%r587, %r575, %r581;
	min.s32 	%r588, %r576, %r583;
	min.s32 	%r589, %r577, %r585;
	min.s32 	%r590, %r578, %r586;
	ld.shared.u32 	%r591, [%r26+180];
	ld.shared.u32 	%r592, [%r39+11520];
	add.s32 	%r593, %r592, %r591;
	ld.shared.u32 	%r594, [%r39+11648];
	add.s32 	%r595, %r594, %r591;
	ld.shared.u32 	%r596, [%r26+8372];
	add.s32 	%r597, %r592, %r596;
	add.s32 	%r598, %r594, %r596;
	min.s32 	%r599, %r587, %r593;
	min.s32 	%r600, %r588, %r595;
	min.s32 	%r601, %r589, %r597;
	min.s32 	%r602, %r590, %r598;
	ld.shared.u32 	%r603, [%r26+184];
	ld.shared.u32 	%r604, [%r39+11776];
	add.s32 	%r605, %r604, %r603;
	ld.shared.u32 	%r606, [%r39+11904];
	add.s32 	%r607, %r606, %r603;
	ld.shared.u32 	%r608, [%r26+8376];
	add.s32 	%r609, %r604, %r608;
	add.s32 	%r610, %r606, %r608;
	min.s32 	%r611, %r599, %r605;
	min.s32 	%r612, %r600, %r607;
	min.s32 	%r613, %r601, %r609;
	min.s32 	%r614, %r602, %r610;
	ld.shared.u32 	%r615, [%r26+188];
	ld.shared.u32 	%r616, [%r39+12032];
	add.s32 	%r617, %r616, %r615;
	ld.shared.u32 	%r618, [%r39+12160];
	add.s32 	%r619, %r618, %r615;
	ld.shared.u32 	%r620, [%r26+8380];
	add.s32 	%r621, %r616, %r620;
	add.s32 	%r622, %r618, %r620;
	min.s32 	%r623, %r611, %r617;
	min.s32 	%r624, %r612, %r619;
	min.s32 	%r625, %r613, %r621;
	min.s32 	%r626, %r614, %r622;
	ld.shared.u32 	%r627, [%r26+192];
	ld.shared.u32 	%r628, [%r39+12288];
	add.s32 	%r629, %r628, %r627;
	ld.shared.u32 	%r630, [%r39+12416];
	add.s32 	%r631, %r630, %r627;
	ld.shared.u32 	%r632, [%r26+8384];
	add.s32 	%r633, %r628, %r632;
	add.s32 	%r634, %r630, %r632;
	min.s32 	%r635, %r623, %r629;
	min.s32 	%r636, %r624, %r631;
	min.s32 	%r637, %r625, %r633;
	min.s32 	%r638, %r626, %r634;
	ld.shared.u32 	%r639, [%r26+196];
	ld.shared.u32 	%r640, [%r39+12544];
	add.s32 	%r641, %r640, %r639;
	ld.shared.u32 	%r642, [%r39+12672];
	add.s32 	%r643, %r642, %r639;
	ld.shared.u32 	%r644, [%r26+8388];
	add.s32 	%r645, %r640, %r644;
	add.s32 	%r646, %r642, %r644;
	min.s32 	%r647, %r635, %r641;
	min.s32 	%r648, %r636, %r643;
	min.s32 	%r649, %r637, %r645;
	min.s32 	%r650, %r638, %r646;
	ld.shared.u32 	%r651, [%r26+200];
	ld.shared.u32 	%r652, [%r39+12800];
	add.s32 	%r653, %r652, %r651;
	ld.shared.u32 	%r654, [%r39+12928];
	add.s32 	%r655, %r654, %r651;
	ld.shared.u32 	%r656, [%r26+8392];
	add.s32 	%r657, %r652, %r656;
	add.s32 	%r658, %r654, %r656;
	min.s32 	%r659, %r647, %r653;
	min.s32 	%r660, %r648, %r655;
	min.s32 	%r661, %r649, %r657;
	min.s32 	%r662, %r650, %r658;
	ld.shared.u32 	%r663, [%r26+204];
	ld.shared.u32 	%r664, [%r39+13056];
	add.s32 	%r665, %r664, %r663;
	ld.shared.u32 	%r666, [%r39+13184];
	add.s32 	%r667, %r666, %r663;
	ld.shared.u32 	%r668, [%r26+8396];
	add.s32 	%r669, %r664, %r668;
	add.s32 	%r670, %r666, %r668;
	min.s32 	%r671, %r659, %r665;
	min.s32 	%r672, %r660, %r667;
	min.s32 	%r673, %r661, %r669;
	min.s32 	%r674, %r662, %r670;
	ld.shared.u32 	%r675, [%r26+208];
	ld.shared.u32 	%r676, [%r39+13312];
	add.s32 	%r677, %r676, %r675;
	ld.shared.u32 	%r678, [%r39+13440];
	add.s32 	%r679, %r678, %r675;
	ld.shared.u32 	%r680, [%r26+8400];
	add.s32 	%r681, %r676, %r680;
	add.s32 	%r682, %r678, %r680;
	min.s32 	%r683, %r671, %r677;
	min.s32 	%r684, %r672, %r679;
	min.s32 	%r685, %r673, %r681;
	min.s32 	%r686, %r674, %r682;
	ld.shared.u32 	%r687, [%r26+212];
	ld.shared.u32 	%r688, [%r39+13568];
	add.s32 	%r689, %r688, %r687;
	ld.shared.u32 	%r690, [%r39+13696];
	add.s32 	%r691, %r690, %r687;
	ld.shared.u32 	%r692, [%r26+8404];
	add.s32 	%r693, %r688, %r692;
	add.s32 	%r694, %r690, %r692;
	min.s32 	%r695, %r683, %r689;
	min.s32 	%r696, %r684, %r691;
	min.s32 	%r697, %r685, %r693;
	min.s32 	%r698, %r686, %r694;
	ld.shared.u32 	%r699, [%r26+216];
	ld.shared.u32 	%r700, [%r39+13824];
	add.s32 	%r701, %r700, %r699;
	ld.shared.u32 	%r702, [%r39+13952];
	add.s32 	%r703, %r702, %r699;
	ld.shared.u32 	%r704, [%r26+8408];
	add.s32 	%r705, %r700, %r704;
	add.s32 	%r706, %r702, %r704;
	min.s32 	%r707, %r695, %r701;
	min.s32 	%r708, %r696, %r703;
	min.s32 	%r709, %r697, %r705;
	min.s32 	%r710, %r698, %r706;
	ld.shared.u32 	%r711, [%r26+220];
	ld.shared.u32 	%r712, [%r39+14080];
	add.s32 	%r713, %r712, %r711;
	ld.shared.u32 	%r714, [%r39+14208];
	add.s32 	%r715, %r714, %r711;
	ld.shared.u32 	%r716, [%r26+8412];
	add.s32 	%r717, %r712, %r716;
	add.s32 	%r718, %r714, %r716;
	min.s32 	%r719, %r707, %r713;
	min.s32 	%r720, %r708, %r715;
	min.s32 	%r721, %r709, %r717;
	min.s32 	%r722, %r710, %r718;
	ld.shared.u32 	%r723, [%r26+224];
	ld.shared.u32 	%r724, [%r39+14336];
	add.s32 	%r725, %r724, %r723;
	ld.shared.u32 	%r726, [%r39+14464];
	add.s32 	%r727, %r726, %r723;
	ld.shared.u32 	%r728, [%r26+8416];
	add.s32 	%r729, %r724, %r728;
	add.s32 	%r730, %r726, %r728;
	min.s32 	%r731, %r719, %r725;
	min.s32 	%r732, %r720, %r727;
	min.s32 	%r733, %r721, %r729;
	min.s32 	%r734, %r722, %r730;
	ld.shared.u32 	%r735, [%r26+228];
	ld.shared.u32 	%r736, [%r39+14592];
	add.s32 	%r737, %r736, %r735;
	ld.shared.u32 	%r738, [%r39+14720];
	add.s32 	%r739, %r738, %r735;
	ld.shared.u32 	%r740, [%r26+8420];
	add.s32 	%r741, %r736, %r740;
	add.s32 	%r742, %r738, %r740;
	min.s32 	%r743, %r731, %r737;
	min.s32 	%r744, %r732, %r739;
	min.s32 	%r745, %r733, %r741;
	min.s32 	%r746, %r734, %r742;
	ld.shared.u32 	%r747, [%r26+232];
	ld.shared.u32 	%r748, [%r39+14848];
	add.s32 	%r749, %r748, %r747;
	ld.shared.u32 	%r750, [%r39+14976];
	add.s32 	%r751, %r750, %r747;
	ld.shared.u32 	%r752, [%r26+8424];
	add.s32 	%r753, %r748, %r752;
	add.s32 	%r754, %r750, %r752;
	min.s32 	%r755, %r743, %r749;
	min.s32 	%r756, %r744, %r751;
	min.s32 	%r757, %r745, %r753;
	min.s32 	%r758, %r746, %r754;
	ld.shared.u32 	%r759, [%r26+236];
	ld.shared.u32 	%r760, [%r39+15104];
	add.s32 	%r761, %r760, %r759;
	ld.shared.u32 	%r762, [%r39+15232];
	add.s32 	%r763, %r762, %r759;
	ld.shared.u32 	%r764, [%r26+8428];
	add.s32 	%r765, %r760, %r764;
	add.s32 	%r766, %r762, %r764;
	min.s32 	%r767, %r755, %r761;
	min.s32 	%r768, %r756, %r763;
	min.s32 	%r769, %r757, %r765;
	min.s32 	%r770, %r758, %r766;
	ld.shared.u32 	%r771, [%r26+240];
	ld.shared.u32 	%r772, [%r39+15360];
	add.s32 	%r773, %r772, %r771;
	ld.shared.u32 	%r774, [%r39+15488];
	add.s32 	%r775, %r774, %r771;
	ld.shared.u32 	%r776, [%r26+8432];
	add.s32 	%r777, %r772, %r776;
	add.s32 	%r778, %r774, %r776;
	min.s32 	%r779, %r767, %r773;
	min.s32 	%r780, %r768, %r775;
	min.s32 	%r781, %r769, %r777;
	min.s32 	%r782, %r770, %r778;
	ld.shared.u32 	%r783, [%r26+244];
	ld.shared.u32 	%r784, [%r39+15616];
	add.s32 	%r785, %r784, %r783;
	ld.shared.u32 	%r786, [%r39+15744];
	add.s32 	%r787, %r786, %r783;
	ld.shared.u32 	%r788, [%r26+8436];
	add.s32 	%r789, %r784, %r788;
	add.s32 	%r790, %r786, %r788;
	min.s32 	%r791, %r779, %r785;
	min.s32 	%r792, %r780, %r787;
	min.s32 	%r793, %r781, %r789;
	min.s32 	%r794, %r782, %r790;
	ld.shared.u32 	%r795, [%r26+248];
	ld.shared.u32 	%r796, [%r39+15872];
	add.s32 	%r797, %r796, %r795;
	ld.shared.u32 	%r798, [%r39+16000];
	add.s32 	%r799, %r798, %r795;
	ld.shared.u32 	%r800, [%r26+8440];
	add.s32 	%r801, %r796, %r800;
	add.s32 	%r802, %r798, %r800;
	min.s32 	%r803, %r791, %r797;
	min.s32 	%r804, %r792, %r799;
	min.s32 	%r805, %r793, %r801;
	min.s32 	%r806, %r794, %r802;
	ld.shared.u32 	%r807, [%r26+252];
	ld.shared.u32 	%r808, [%r39+16128];
	add.s32 	%r809, %r808, %r807;
	ld.shared.u32 	%r810, [%r39+16256];
	add.s32 	%r811, %r810, %r807;
	ld.shared.u32 	%r812, [%r26+8444];
	add.s32 	%r813, %r808, %r812;
	add.s32 	%r814, %r810, %r812;
	min.s32 	%r815, %r803, %r809;
	min.s32 	%r816, %r804, %r811;
	min.s32 	%r817, %r805, %r813;
	min.s32 	%r818, %r806, %r814;
	st.global.u32 	[%rd12], %r815;
	st.global.u32 	[%rd12+128], %r816;
	st.global.u32 	[%rd14], %r817;
	st.global.u32 	[%rd14+128], %r818;
$L__BB2_2:
	ret;

}


// ===== COMPILED SASS (sm_100) =====

	.target	sm_100

	.elftype	@"ET_EXEC"


//--------------------- .note.nv.tkinfo           --------------------------
	.section	.note.nv.tkinfo,"",@"SHT_NOTE"
	.sectionflags	@"SHF_NOTE_NV_TKINFO"
	.tkinfo
        /*0018*/ 	.word	0x00000002
        /*0030*/ 	.string	""
        /*0030*/ 	.string	"ptxas"
        /*0030*/ 	.string	"Cuda compilation tools, release 13.0, V13.0.88"
        /*0030*/ 	.string	"Build cuda_13.0.r13.0/compiler.36424714_0"
        /*0030*/ 	.string	"-arch sm_100 -m 64 "



//--------------------- .note.nv.cuinfo           --------------------------
	.section	.note.nv.cuinfo,"",@"SHT_NOTE"
	.sectionflags	@"SHF_NOTE_NV_CUINFO"
        /*0018*/ 	.short	0x0002
        /*001a*/ 	.short	0x0064
        /*001c*/ 	.short	0x0082
	.zero		2


//--------------------- .nv.info                  --------------------------
	.section	.nv.info,"",@"SHT_CUDA_INFO"
	.align	4


	//----- nvinfo : EIATTR_REGCOUNT
	.align		4
        /*0000*/ 	.byte	0x04, 0x2f
        /*0002*/ 	.short	(.L_1 - .L_0)
	.align		4
.L_0:
        /*0004*/ 	.word	index@(_Z21floyd_warshall_phase1Piii)
        /*0008*/ 	.word	0x00000020


	//----- nvinfo : EIATTR_FRAME_SIZE
	.align		4
.L_1:
        /*000c*/ 	.byte	0x04, 0x11
        /*000e*/ 	.short	(.L_3 - .L_2)
	.align		4
.L_2:
        /*0010*/ 	.word	index@(_Z21floyd_warshall_phase1Piii)
        /*0014*/ 	.word	0x00000000


	//----- nvinfo : EIATTR_REGCOUNT
	.align		4
.L_3:
        /*0018*/ 	.byte	0x04, 0x2f
        /*001a*/ 	.short	(.L_5 - .L_4)
	.align		4
.L_4:
        /*001c*/ 	.word	index@(_Z21floyd_warshall_phase2Piii)
        /*0020*/ 	.word	0x00000020


	//----- nvinfo : EIATTR_FRAME_SIZE
	.align		4
.L_5:
        /*0024*/ 	.byte	0x04, 0x11
        /*0026*/ 	.short	(.L_7 - .L_6)
	.align		4
.L_6:
        /*0028*/ 	.word	index@(_Z21floyd_warshall_phase2Piii)
        /*002c*/ 	.word	0x00000000


	//----- nvinfo : EIATTR_REGCOUNT
	.align		4
.L_7:
        /*0030*/ 	.byte	0x04, 0x2f
        /*0032*/ 	.short	(.L_9 - .L_8)
	.align		4
.L_8:
        /*0034*/ 	.word	index@(_Z21floyd_warshall_phase3Piiii)
        /*0038*/ 	.word	0x00000020


	//----- nvinfo : EIATTR_FRAME_SIZE
	.align		4
.L_9:
        /*003c*/ 	.byte	0x04, 0x11
        /*003e*/ 	.short	(.L_11 - .L_10)
	.align		4
.L_10:
        /*0040*/ 	.word	index@(_Z21floyd_warshall_phase3Piiii)
        /*0044*/ 	.word	0x00000000


	//----- nvinfo : EIATTR_MIN_STACK_SIZE
	.align		4
.L_11:
        /*0048*/ 	.byte	0x04, 0x12
        /*004a*/ 	.short	(.L_13 - .L_12)
	.align		4
.L_12:
        /*004c*/ 	.word	index@(_Z21floyd_warshall_phase3Piiii)
        /*0050*/ 	.word	0x00000000


	//----- nvinfo : EIATTR_MIN_STACK_SIZE
	.align		4
.L_13:
        /*0054*/ 	.byte	0x04, 0x12
        /*0056*/ 	.short	(.L_15 - .L_14)
	.align		4
.L_14:
        /*0058*/ 	.word	index@(_Z21floyd_warshall_phase2Piii)
        /*005c*/ 	.word	0x00000000


	//----- nvinfo : EIATTR_MIN_STACK_SIZE
	.align		4
.L_15:
        /*0060*/ 	.byte	0x04, 0x12
        /*0062*/ 	.short	(.L_17 - .L_16)
	.align		4
.L_16:
        /*0064*/ 	.word	index@(_Z21floyd_warshall_phase1Piii)
        /*0068*/ 	.word	0x00000000
.L_17:


//--------------------- .nv.compat                --------------------------
	.section	.nv.compat,"",@"SHT_CUDA_COMPAT_INFO"
	.align	4
        /*0000*/ 	.byte	0x02, 0x09, 0x00, 0x00, 0x02, 0x02, 0x01, 0x00, 0x02, 0x05, 0x05, 0x00, 0x03, 0x07, 0x01, 0x01
        /*0010*/ 	.byte	0x02, 0x03, 0x00, 0x00, 0x02, 0x06, 0x01, 0x00, 0x04, 0x0b, 0x08, 0x00, 0x09, 0x00, 0x00, 0x00
        /*0020*/ 	.byte	0x00, 0x00, 0x00, 0x00


//--------------------- .nv.info._Z21floyd_warshall_phase3Piiii --------------------------
	.section	.nv.info._Z21floyd_warshall_phase3Piiii,"",@"SHT_CUDA_INFO"
	.sectionflags	@""
	.align	4


	//----- nvinfo : EIATTR_CUDA_API_VERSION
	.align		4
        /*0000*/ 	.byte	0x04, 0x37
        /*0002*/ 	.short	(.L_19 - .L_18)
.L_18:
        /*0004*/ 	.word	0x00000082


	//----- nvinfo : EIATTR_KPARAM_INFO
	.align		4
.L_19:
        /*0008*/ 	.byte	0x04, 0x17
        /*000a*/ 	.short	(.L_21 - .L_20)
.L_20:
        /*000c*/ 	.word	0x00000000
        /*0010*/ 	.short	0x0003
        /*0012*/ 	.short	0x0010
        /*0014*/ 	.byte	0x00, 0xf0, 0x11, 0x00


	//----- nvinfo : EIATTR_KPARAM_INFO
	.align		4
.L_21:
        /*0018*/ 	.byte	0x04, 0x17
        /*001a*/ 	.short	(.L_23 - .L_22)
.L_22:
        /*001c*/ 	.word	0x00000000
        /*0020*/ 	.short	0x0002
        /*0022*/ 	.short	0x000c
        /*0024*/ 	.byte	0x00, 0xf0, 0x11, 0x00


	//----- nvinfo : EIATTR_KPARAM_INFO
	.align		4
.L_23:
        /*0028*/ 	.byte	0x04, 0x17
        /*002a*/ 	.short	(.L_25 - .L_24)
.L_24:
        /*002c*/ 	.word	0x00000000
        /*0030*/ 	.short	0x0001
        /*0032*/ 	.short	0x0008
        /*0034*/ 	.byte	0x00, 0xf0, 0x11, 0x00


	//----- nvinfo : EIATTR_KPARAM_INFO
	.align		4
.L_25:
        /*0038*/ 	.byte	0x04, 0x17
        /*003a*/ 	.short	(.L_27 - .L_26)
.L_26:
        /*003c*/ 	.word	0x00000000
        /*0040*/ 	.short	0x0000
        /*0042*/ 	.short	0x0000
        /*0044*/ 	.byte	0x00, 0xf5, 0x21, 0x00


	//----- nvinfo : EIATTR_SPARSE_MMA_MASK
	.align		4
.L_27:
        /*0048*/ 	.byte	0x03, 0x50
        /*004a*/ 	.short	0x0000


	//----- nvinfo : EIATTR_MAXREG_COUNT
	.align		4
        /*004c*/ 	.byte	0x03, 0x1b
        /*004e*/ 	.short	0x00ff


	//----- nvinfo : EIATTR_NUM_BARRIERS
	.align		4
        /*0050*/ 	.byte	0x02, 0x4c
        /*0052*/ 	.byte	0x01
	.zero		1


	//----- nvinfo : EIATTR_MERCURY_ISA_VERSION
	.align		4
        /*0054*/ 	.byte	0x03, 0x5f
        /*0056*/ 	.short	0x0101


	//----- nvinfo : EIATTR_VRC_CTA_INIT_COUNT
	.align		4
        /*0058*/ 	.byte	0x02, 0x4a
	.zero		1
	.zero		1


	//----- nvinfo : EIATTR_EXIT_INSTR_OFFSETS
	.align		4
        /*005c*/ 	.byte	0x04, 0x1c
        /*005e*/ 	.short	(.L_29 - .L_28)


	//   ....[0]....
.L_28:
        /*0060*/ 	.word	0x000000b0


	//   ....[1]....
        /*0064*/ 	.word	0x00001e40


	//----- nvinfo : EIATTR_CBANK_PARAM_SIZE
	.align		4
.L_29:
        /*0068*/ 	.byte	0x03, 0x19
        /*006a*/ 	.short	0x0014


	//----- nvinfo : EIATTR_PARAM_CBANK
	.align		4
        /*006c*/ 	.byte	0x04, 0x0a
        /*006e*/ 	.short	(.L_31 - .L_30)
	.align		4
.L_30:
        /*0070*/ 	.word	index@(.nv.constant0._Z21floyd_warshall_phase3Piiii)
        /*0074*/ 	.short	0x0380
        /*0076*/ 	.short	0x0014


	//----- nvinfo : EIATTR_SW_WAR
	.align		4
.L_31:
        /*0078*/ 	.byte	0x04, 0x36
        /*007a*/ 	.short	(.L_33 - .L_32)
.L_32:
        /*007c*/ 	.word	0x00000008
.L_33:


//--------------------- .nv.info._Z21floyd_warshall_phase2Piii --------------------------
	.section	.nv.info._Z21floyd_warshall_phase2Piii,"",@"SHT_CUDA_INFO"
	.sectionflags	@""
	.align	4


	//----- nvinfo : EIATTR_CUDA_API_VERSION
	.align		4
        /*0000*/ 	.byte	0x04, 0x37
        /*0002*/ 	.short	(.L_35 - .L_34)
.L_34:
        /*0004*/ 	.word	0x00000082


	//----- nvinfo : EIATTR_KPARAM_INFO
	.align		4
.L_35:
        /*0008*/ 	.byte	0x04, 0x17
        /*000a*/ 	.short	(.L_37 - .L_36)
.L_36:
        /*000c*/ 	.word	0x00000000
        /*0010*/ 	.short	0x0002
        /*0012*/ 	.short	0x000c
        /*0014*/ 	.byte	0x00, 0xf0, 0x11, 0x00


	//----- nvinfo : EIATTR_KPARAM_INFO
	.align		4
.L_37:
        /*0018*/ 	.byte	0x04, 0x17
        /*001a*/ 	.short	(.L_39 - .L_38)
.L_38:
        /*001c*/ 	.word	0x00000000
        /*0020*/ 	.short	0x0001
        /*0022*/ 	.short	0x0008
        /*0024*/ 	.byte	0x00, 0xf0, 0x11, 0x00


	//----- nvinfo : EIATTR_KPARAM_INFO
	.align		4
.L_39:
        /*0028*/ 	.byte	0x04, 0x17
        /*002a*/ 	.short	(.L_41 - .L_40)
.L_40:
        /*002c*/ 	.word	0x00000000
        /*0030*/ 	.short	0x0000
        /*0032*/ 	.short	0x0000
        /*0034*/ 	.byte	0x00, 0xf5, 0x21, 0x00


	//----- nvinfo : EIATTR_SPARSE_MMA_MASK
	.align		4
.L_41:
        /*0038*/ 	.byte	0x03, 0x50
        /*003a*/ 	.short	0x0000


	//----- nvinfo : EIATTR_MAXREG_COUNT
	.align		4
        /*003c*/ 	.byte	0x03, 0x1b
        /*003e*/ 	.short	0x00ff


	//----- nvinfo : EIATTR_NUM_BARRIERS
	.align		4
        /*0040*/ 	.byte	0x02, 0x4c
        /*0042*/ 	.byte	0x01
	.zero		1


	//----- nvinfo : EIATTR_MERCURY_ISA_VERSION
	.align		4
        /*0044*/ 	.byte	0x03, 0x5f
        /*0046*/ 	.short	0x0101


	//----- nvinfo : EIATTR_VRC_CTA_INIT_COUNT
	.align		4
        /*0048*/ 	.byte	0x02, 0x4a
	.zero		1
	.zero		1


	//----- nvinfo : EIATTR_EXIT_INSTR_OFFSETS
	.align		4
        /*004c*/ 	.byte	0x04, 0x1c
        /*004e*/ 	.short	(.L_43 - .L_42)


	//   ....[0]....
.L_42:
        /*0050*/ 	.word	0x00000040


	//   ....[1]....
        /*0054*/ 	.word	0x00006e10


	//----- nvinfo : EIATTR_CBANK_PARAM_SIZE
	.align		4
.L_43:
        /*0058*/ 	.byte	0x03, 0x19
        /*005a*/ 	.short	0x0010


	//----- nvinfo : EIATTR_PARAM_CBANK
	.align		4
        /*005c*/ 	.byte	0x04, 0x0a
        /*005e*/ 	.short	(.L_45 - .L_44)
	.align		4
.L_44:
        /*0060*/ 	.word	index@(.nv.constant0._Z21floyd_warshall_phase2Piii)
        /*0064*/ 	.short	0x0380
        /*0066*/ 	.short	0x0010


	//----- nvinfo : EIATTR_SW_WAR
	.align		4
.L_45:
        /*0068*/ 	.byte	0x04, 0x36
        /*006a*/ 	.short	(.L_47 - .L_46)
.L_46:
        /*006c*/ 	.word	0x00000008
.L_47:


//--------------------- .nv.info._Z21floyd_warshall_phase1Piii --------------------------
	.section	.nv.info._Z21floyd_warshall_phase1Piii,"",@"SHT_CUDA_INFO"
	.sectionflags	@""
	.align	4


	//----- nvinfo : EIATTR_CUDA_API_VERSION
	.align		4
        /*0000*/ 	.byte	0x04, 0x37
        /*0002*/ 	.short	(.L_49 - .L_48)
.L_48:
        /*0004*/ 	.word	0x00000082


	//----- nvinfo : EIATTR_KPARAM_INFO
	.align		4
.L_49:
        /*0008*/ 	.byte	0x04, 0x17
        /*000a*/ 	.short	(.L_51 - .L_50)
.L_50:
        /*000c*/ 	.word	0x00000000
        /*0010*/ 	.short	0x0002
        /*0012*/ 	.short	0x000c
        /*0014*/ 	.byte	0x00, 0xf0, 0x11, 0x00


	//----- nvinfo : EIATTR_KPARAM_INFO
	.align		4
.L_51:
        /*0018*/ 	.byte	0x04, 0x17
        /*001a*/ 	.short	(.L_53 - .L_52)
.L_52:
        /*001c*/ 	.word	0x00000000
        /*0020*/ 	.short	0x0001
        /*0022*/ 	.short	0x0008
        /*0024*/ 	.byte	0x00, 0xf0, 0x11, 0x00


	//----- nvinfo : EIATTR_KPARAM_INFO
	.align		4
.L_53:
        /*0028*/ 	.byte	0x04, 0x17
        /*002a*/ 	.short	(.L_55 - .L_54)
.L_54:
        /*002c*/ 	.word	0x00000000
        /*0030*/ 	.short	0x0000
        /*0032*/ 	.short	0x0000
        /*0034*/ 	.byte	0x00, 0xf5, 0x21, 0x00


	//----- nvinfo : EIATTR_SPARSE_MMA_MASK
	.align		4
.L_55:
        /*0038*/ 	.byte	0x03, 0x50
        /*003a*/ 	.short	0x0000


	//----- nvinfo : EIATTR_MAXREG_COUNT
	.align		4
        /*003c*/ 	.byte	0x03, 0x1b
        /*003e*/ 	.short	0x00ff


	//----- nvinfo : EIATTR_NUM_BARRIERS
	.align		4
        /*0040*/ 	.byte	0x02, 0x4c
        /*0042*/ 	.byte	0x01
	.zero		1


	//----- nvinfo : EIATTR_MERCURY_ISA_VERSION
	.align		4
        /*0044*/ 	.byte	0x03, 0x5f
        /*0046*/ 	.short	0x0101


	//----- nvinfo : EIATTR_VRC_CTA_INIT_COUNT
	.align		4
        /*0048*/ 	.byte	0x02, 0x4a
	.zero		1
	.zero		1


	//----- nvinfo : EIATTR_EXIT_INSTR_OFFSETS
	.align		4
        /*004c*/ 	.byte	0x04, 0x1c
        /*004e*/ 	.short	(.L_57 - .L_56)


	//   ....[0]....
.L_56:
        /*0050*/ 	.word	0x00004040


	//----- nvinfo : EIATTR_CBANK_PARAM_SIZE
	.align		4
.L_57:
        /*0054*/ 	.byte	0x03, 0x19
        /*0056*/ 	.short	0x0010


	//----- nvinfo : EIATTR_PARAM_CBANK
	.align		4
        /*0058*/ 	.byte	0x04, 0x0a
        /*005a*/ 	.short	(.L_59 - .L_58)
	.align		4
.L_58:
        /*005c*/ 	.word	index@(.nv.constant0._Z21floyd_warshall_phase1Piii)
        /*0060*/ 	.short	0x0380
        /*0062*/ 	.short	0x0010


	//----- nvinfo : EIATTR_SW_WAR
	.align		4
.L_59:
        /*0064*/ 	.byte	0x04, 0x36
        /*0066*/ 	.short	(.L_61 - .L_60)
.L_60:
        /*0068*/ 	.word	0x00000008
.L_61:


//--------------------- .nv.callgraph             --------------------------
	.section	.nv.callgraph,"",@"SHT_CUDA_CALLGRAPH"
	.align	4
	.sectionentsize	8
	.align		4
        /*0000*/ 	.word	0x00000000
	.align		4
        /*0004*/ 	.word	0xffffffff
	.align		4
        /*0008*/ 	.word	0x00000000
	.align		4
        /*000c*/ 	.word	0xfffffffe
	.align		4
        /*0010*/ 	.word	0x00000000
	.align		4
        /*0014*/ 	.word	0xfffffffd
	.align		4
        /*0018*/ 	.word	0x00000000
	.align		4
        /*001c*/ 	.word	0xfffffffc


//--------------------- .text._Z21floyd_warshall_phase3Piiii --------------------------
	.section	.text._Z21floyd_warshall_phase3Piiii,"ax",@progbits
	.align	128
        .global         _Z21floyd_warshall_phase3Piiii
        .type           _Z21floyd_warshall_phase3Piiii,@function
        .size           _Z21floyd_warshall_phase3Piiii,(.L_x_5 - _Z21floyd_warshall_phase3Piiii)
        .other          _Z21floyd_warshall_phase3Piiii,@"STO_CUDA_ENTRY STV_DEFAULT"
_Z21floyd_warshall_phase3Piiii:
.text._Z21floyd_warshall_phase3Piiii:
[----:B------:R-:W-:Y:S08]  /*0000*/  LDC R1, c[0x0][0x37c] ;  /* 0x0000df00ff017b82 */ /* 0x000ff00000000800 */
[----:B------:R-:W0:Y:S01]  /*0010*/  LDC.64 R4, c[0x0][0x388] ;  /* 0x0000e200ff047b82 */ /* 0x000e220000000a00 */
[----:B------:R-:W1:Y:S07]  /*0020*/  S2R R6, SR_CTAID.X ;  /* 0x0000000000067919 */ /* 0x000e6e0000002500 */
[----:B------:R-:W2:Y:S08]  /*0030*/  S2UR UR4, SR_CTAID.Y ;  /* 0x00000000000479c3 */ /* 0x000eb00000002600 */
[----:B------:R-:W2:Y:S01]  /*0040*/  LDC R0, c[0x0][0x390] ;  /* 0x0000e400ff007b82 */ /* 0x000ea20000000800 */
[----:B0-----:R-:W-:-:S04]  /*0050*/  SHF.R.S32.HI R3, RZ, 0x1f, R4 ;  /* 0x0000001fff037819 */ /* 0x001fc80000011404 */
[----:B------:R-:W-:-:S04]  /*0060*/  LEA.HI R3, R3, R4, RZ, 0x7 ;  /* 0x0000000403037211 */ /* 0x000fc800078f38ff */
[----:B------:R-:W-:-:S05]  /*0070*/  SHF.R.S32.HI R3, RZ, 0x7, R3 ;  /* 0x00000007ff037819 */ /* 0x000fca0000011403 */
[----:B--2---:R-:W-:-:S05]  /*0080*/  IMAD R0, R3, R0, UR4 ;  /* 0x0000000403007e24 */ /* 0x004fca000f8e0200 */
[----:B------:R-:W-:-:S04]  /*0090*/  ISETP.NE.AND P0, PT, R0, R5, PT ;  /* 0x000000050000720c */ /* 0x000fc80003f05270 */
[----:B-1----:R-:W-:-:S13]  /*00a0*/  ISETP.EQ.OR P0, PT, R6, R5, !P0 ;  /* 0x000000050600720c */ /* 0x002fda0004702670 */
[----:B------:R-:W-:Y:S05]  /*00b0*/  @P0 EXIT ;  /* 0x000000000000094d */ /* 0x000fea0003800000 */
[----:B------:R-:W0:Y:S01]  /*00c0*/  S2R R3, SR_TID.Y ;  /* 0x0000000000037919 */ /* 0x000e220000002200 */
[----:B------:R-:W1:Y:S01]  /*00d0*/  LDC.64 R20, c[0x0][0x380] ;  /* 0x0000e000ff147b82 */ /* 0x000e620000000a00 */
[----:B------:R-:W2:Y:S01]  /*00e0*/  LDCU.64 UR8, c[0x0][0x358] ;  /* 0x00006b00ff0877ac */ /* 0x000ea20008000a00 */
[----:B------:R-:W3:Y:S01]  /*00f0*/  S2R R2, SR_TID.X ;  /* 0x0000000000027919 */ /* 0x000ee20000002100 */
[----:B0-----:R-:W-:-:S04]  /*0100*/  IMAD R9, R0, 0x40, R3 ;  /* 0x0000004000097824 */ /* 0x001fc800078e0203 */
[-C--:B------:R-:W-:Y:S02]  /*0110*/  IMAD R7, R9, R4.reuse, RZ ;  /* 0x0000000409077224 */ /* 0x080fe400078e02ff */
[C-C-:B---3--:R-:W-:Y:S02]  /*0120*/  IMAD R0, R5.reuse, 0x40, R2.reuse ;  /* 0x0000004005007824 */ /* 0x148fe400078e0202 */
[----:B------:R-:W-:Y:S02]  /*0130*/  IMAD R6, R6, 0x40, R2 ;  /* 0x0000004006067824 */ /* 0x000fe400078e0202 */
[----:B------:R-:W-:Y:S02]  /*0140*/  IMAD R5, R5, 0x40, R3 ;  /* 0x0000004005057824 */ /* 0x000fe400078e0203 */
[----:B------:R-:W-:Y:S02]  /*0150*/  IMAD R11, R4, 0x20, R7 ;  /* 0x00000020040b7824 */ /* 0x000fe400078e0207 */
[----:B------:R-:W-:-:S02]  /*0160*/  IMAD R5, R5, R4, R6 ;  /* 0x0000000405057224 */ /* 0x000fc400078e0206 */
[----:B------:R-:W-:Y:S02]  /*0170*/  IMAD R17, R9, R4, R0 ;  /* 0x0000000409117224 */ /* 0x000fe400078e0200 */
[----:B------:R-:W-:Y:S02]  /*0180*/  IMAD.IADD R13, R0, 0x1, R11 ;  /* 0x00000001000d7824 */ /* 0x000fe400078e020b */
[----:B------:R-:W-:Y:S02]  /*0190*/  IMAD R9, R4, 0x20, R5 ;  /* 0x0000002004097824 */ /* 0x000fe400078e0205 */
[----:B-1----:R-:W-:-:S04]  /*01a0*/  IMAD.WIDE R16, R17, 0x4, R20 ;  /* 0x0000000411107825 */ /* 0x002fc800078e0214 */
[--C-:B------:R-:W-:Y:S01]  /*01b0*/  IMAD.WIDE R12, R13, 0x4, R20.reuse ;  /* 0x000000040d0c7825 */ /* 0x100fe200078e0214 */
[----:B--2---:R-:W2:Y:S03]  /*01c0*/  LDG.E R10, desc[UR8][R16.64] ;  /* 0x00000008100a7981 */ /* 0x004ea6000c1e1900 */
[--C-:B------:R-:W-:Y:S01]  /*01d0*/  IMAD.WIDE R4, R5, 0x4, R20.reuse ;  /* 0x0000000405047825 */ /* 0x100fe200078e0214 */
[----:B------:R-:W3:Y:S03]  /*01e0*/  LDG.E R14, desc[UR8][R16.64+0x80] ;  /* 0x00008008100e7981 */ /* 0x000ee6000c1e1900 */
[----:B------:R-:W-:Y:S01]  /*01f0*/  IMAD.WIDE R8, R9, 0x4, R20 ;  /* 0x0000000409087825 */ /* 0x000fe200078e0214 */
[----:B------:R-:W4:Y:S04]  /*0200*/  LDG.E R15, desc[UR8][R12.64] ;  /* 0x000000080c0f7981 */ /* 0x000f28000c1e1900 */
[----:B------:R-:W5:Y:S04]  /*0210*/  LDG.E R18, desc[UR8][R12.64+0x80] ;  /* 0x000080080c127981 */ /* 0x000f68000c1e1900 */
[----:B------:R-:W5:Y:S04]  /*0220*/  LDG.E R19, desc[UR8][R4.64] ;  /* 0x0000000804137981 */ /* 0x000f68000c1e1900 */
[----:B------:R0:W5:Y:S04]  /*0230*/  LDG.E R25, desc[UR8][R4.64+0x80] ;  /* 0x0000800804197981 */ /* 0x000168000c1e1900 */
[----:B------:R-:W5:Y:S04]  /*0240*/  LDG.E R27, desc[UR8][R8.64] ;  /* 0x00000008081b7981 */ /* 0x000f68000c1e1900 */
[----:B------:R-:W5:Y:S01]  /*0250*/  LDG.E R29, desc[UR8][R8.64+0x80] ;  /* 0x00008008081d7981 */ /* 0x000f62000c1e1900 */
[----:B------:R-:W1:Y:S01]  /*0260*/  S2UR UR5, SR_CgaCtaId ;  /* 0x00000000000579c3 */ /* 0x000e620000008800 */
[----:B------:R-:W-:-:S02]  /*0270*/  UMOV UR4, 0x400 ;  /* 0x0000040000047882 */ /* 0x000fc40000000000 */
[----:B-1----:R-:W-:Y:S02]  /*0280*/  ULEA UR6, UR5, UR4, 0x18 ;  /* 0x0000000405067291 */ /* 0x002fe4000f8ec0ff */
[----:B------:R-:W-:-:S04]  /*0290*/  UIADD3 UR4, UPT, UPT, UR4, 0x4000, URZ ;  /* 0x0000400004047890 */ /* 0x000fc8000fffe0ff */
[----:B------:R-:W-:Y:S01]  /*02a0*/  ULEA UR4, UR5, UR4, 0x18 ;  /* 0x0000000405047291 */ /* 0x000fe2000f8ec0ff */
[----:B------:R-:W-:-:S05]  /*02b0*/  LEA R0, R3, UR6, 0x8 ;  /* 0x0000000603007c11 */ /* 0x000fca000f8e40ff */
[C---:B0-----:R-:W-:Y:S01]  /*02c0*/  IMAD R5, R2.reuse, 0x4, R0 ;  /* 0x0000000402057824 */ /* 0x041fe200078e0200 */
[----:B------:R-:W-:-:S05]  /*02d0*/  LEA R2, R2, UR4, 0x2 ;  /* 0x0000000402027c11 */ /* 0x000fca000f8e10ff */
[----:B------:R-:W-:Y:S02]  /*02e0*/  IMAD R4, R3, 0x100, R2 ;  /* 0x0000010003047824 */ /* 0x000fe400078e0202 */
[C---:B------:R-:W-:Y:S02]  /*02f0*/  IMAD.IADD R23, R6.reuse, 0x1, R7 ;  /* 0x0000000106177824 */ /* 0x040fe400078e0207 */
[----:B------:R-:W-:Y:S02]  /*0300*/  IMAD.IADD R11, R6, 0x1, R11 ;  /* 0x00000001060b7824 */ /* 0x000fe400078e020b */
[----:B------:R-:W-:-:S04]  /*0310*/  IMAD.WIDE R22, R23, 0x4, R20 ;  /* 0x0000000417167825 */ /* 0x000fc800078e0214 */
[----:B------:R-:W-:Y:S01]  /*0320*/  IMAD.WIDE R20, R11, 0x4, R20 ;  /* 0x000000040b147825 */ /* 0x000fe200078e0214 */
[----:B--2---:R-:W-:Y:S04]  /*0330*/  STS [R5], R10 ;  /* 0x0000000a05007388 */ /* 0x004fe80000000800 */
[----:B---3--:R-:W-:Y:S04]  /*0340*/  STS [R5+0x80], R14 ;  /* 0x0000800e05007388 */ /* 0x008fe80000000800 */
[----:B----4-:R-:W-:Y:S04]  /*0350*/  STS [R5+0x2000], R15 ;  /* 0x0020000f05007388 */ /* 0x010fe80000000800 */
[----:B-----5:R-:W-:Y:S04]  /*0360*/  STS [R5+0x2080], R18 ;  /* 0x0020801205007388 */ /* 0x020fe80000000800 */
[----:B------:R-:W-:Y:S04]  /*0370*/  STS [R4], R19 ;  /* 0x0000001304007388 */ /* 0x000fe80000000800 */
[----:B------:R-:W-:Y:S04]  /*0380*/  STS [R4+0x80], R25 ;  /* 0x0000801904007388 */ /* 0x000fe80000000800 */
[----:B------:R-:W-:Y:S04]  /*0390*/  STS [R4+0x2000], R27 ;  /* 0x0020001b04007388 */ /* 0x000fe80000000800 */
[----:B------:R-:W-:Y:S01]  /*03a0*/  STS [R4+0x2080], R29 ;  /* 0x0020801d04007388 */ /* 0x000fe20000000800 */
[----:B------:R-:W-:Y:S06]  /*03b0*/  BAR.SYNC.DEFER_BLOCKING 0x0 ;  /* 0x0000000000007b1d */ /* 0x000fec0000010000 */
[----:B------:R-:W2:Y:S04]  /*03c0*/  LDG.E R7, desc[UR8][R22.64] ;  /* 0x0000000816077981 */ /* 0x000ea8000c1e1900 */
[----:B------:R-:W3:Y:S04]  /*03d0*/  LDG.E R11, desc[UR8][R20.64] ;  /* 0x00000008140b7981 */ /* 0x000ee8000c1e1900 */
[----:B------:R-:W4:Y:S04]  /*03e0*/  LDG.E R9, desc[UR8][R22.64+0x80] ;  /* 0x0000800816097981 */ /* 0x000f28000c1e1900 */
[----:B------:R-:W5:Y:S04]  /*03f0*/  LDG.E R8, desc[UR8][R20.64+0x80] ;  /* 0x0000800814087981 */ /* 0x000f68000c1e1900 */
[----:B------:R-:W-:Y:S04]  /*0400*/  LDS R10, [R2] ;  /* 0x00000000020a7984 */ /* 0x000fe80000000800 */
[----:B------:R-:W2:Y:S04]  /*0410*/  LDS.128 R12, [R0] ;  /* 0x00000000000c7984 */ /* 0x000ea80000000c00 */
[----:B------:R-:W3:Y:S04]  /*0420*/  LDS.128 R16, [R0+0x2000] ;  /* 0x0020000000107984 */ /* 0x000ee80000000c00 */
[----:B------:R-:W4:Y:S04]  /*0430*/  LDS R25, [R2+0x80] ;  /* 0x0000800002197984 */ /* 0x000f280000000800 */
[----:B------:R-:W0:Y:S04]  /*0440*/  LDS R6, [R2+0x100] ;  /* 0x0001000002067984 */ /* 0x000e280000000800 */
[----:B------:R-:W1:Y:S04]  /*0450*/  LDS R4, [R2+0x180] ;  /* 0x0001800002047984 */ /* 0x000e680000000800 */
[----:B------:R-:W1:Y:S04]  /*0460*/  LDS R5, [R2+0x200] ;  /* 0x0002000002057984 */ /* 0x000e680000000800 */
[----:B------:R-:W1:Y:S04]  /*0470*/  LDS R3, [R2+0x280] ;  /* 0x0002800002037984 */ /* 0x000e680000000800 */
[----:B------:R-:W1:Y:S04]  /*0480*/  LDS R26, [R2+0x300] ;  /* 0x00030000021a7984 */ /* 0x000e680000000800 */
[----:B------:R-:W1:Y:S04]  /*0490*/  LDS R24, [R2+0x380] ;  /* 0x0003800002187984 */ /* 0x000e680000000800 */
[----:B------:R-:W-:Y:S01]  /*04a0*/  LDS R28, [R2+0x580] ;  /* 0x00058000021c7984 */ /* 0x000fe20000000800 */
[----:B--2---:R-:W-:-:S02]  /*04b0*/  VIADDMNMX R7, R10, R12, R7, PT ;  /* 0x0000000c0a077246 */ /* 0x004fc40003800107 */
[----:B---3--:R-:W-:Y:S02]  /*04c0*/  VIADDMNMX R11, R10, R16, R11, PT ;  /* 0x000000100a0b7246 */ /* 0x008fe4000380010b */
[C---:B----4-:R-:W-:Y:S02]  /*04d0*/  VIADDMNMX R9, R25.reuse, R12, R9, PT ;  /* 0x0000000c19097246 */ /* 0x050fe40003800109 */
[----:B-----5:R-:W-:Y:S02]  /*04e0*/  VIADDMNMX R8, R25, R16, R8, PT ;  /* 0x0000001019087246 */ /* 0x020fe40003800108 */
[C---:B0-----:R-:W-:Y:S01]  /*04f0*/  VIADDMNMX R7, R6.reuse, R13, R7, PT ;  /* 0x0000000d06077246 */ /* 0x041fe20003800107 */
[----:B------:R-:W-:Y:S01]  /*0500*/  LDS R25, [R2+0x600] ;  /* 0x0006000002197984 */ /* 0x000fe20000000800 */
[----:B------:R-:W-:Y:S02]  /*0510*/  VIADDMNMX R11, R6, R17, R11, PT ;  /* 0x00000011060b7246 */ /* 0x000fe4000380010b */
[----:B-1----:R-:W-:-:S02]  /*0520*/  VIADDMNMX R9, R4, R13, R9, PT ;  /* 0x0000000d04097246 */ /* 0x002fc40003800109 */
[----:B------:R-:W-:Y:S01]  /*0530*/  VIADDMNMX R8, R4, R17, R8, PT ;  /* 0x0000001104087246 */ /* 0x000fe20003800108 */
[----:B------:R-:W-:Y:S01]  /*0540*/  LDS R13, [R2+0x480] ;  /* 0x00048000020d7984 */ /* 0x000fe20000000800 */
[C---:B------:R-:W-:Y:S02]  /*0550*/  VIADDMNMX R12, R5.reuse, R14, R7, PT ;  /* 0x0000000e050c7246 */ /* 0x040fe40003800107 */
[----:B------:R-:W-:Y:S01]  /*0560*/  VIADDMNMX R16, R5, R18, R11, PT ;  /* 0x0000001205107246 */ /* 0x000fe2000380010b */
[----:B------:R-:W-:Y:S01]  /*0570*/  LDS R17, [R2+0x500] ;  /* 0x0005000002117984 */ /* 0x000fe20000000800 */
[C---:B------:R-:W-:Y:S02]  /*0580*/  VIADDMNMX R14, R3.reuse, R14, R9, PT ;  /* 0x0000000e030e7246 */ /* 0x040fe40003800109 */
[----:B------:R-:W-:Y:S01]  /*0590*/  VIADDMNMX R18, R3, R18, R8, PT ;  /* 0x0000001203127246 */ /* 0x000fe20003800108 */
[----:B------:R-:W0:Y:S04]  /*05a0*/  LDS.128 R4, [R0+0x10] ;  /* 0x0000100000047984 */ /* 0x000e280000000c00 */
[----:B------:R-:W1:Y:S04]  /*05b0*/  LDS R3, [R2+0x400] ;  /* 0x0004000002037984 */ /* 0x000e680000000800 */
[----:B------:R-:W2:Y:S01]  /*05c0*/  LDS.128 R8, [R0+0x2010] ;  /* 0x0020100000087984 */ /* 0x000ea20000000c00 */
[----:B------:R-:W-:-:S02]  /*05d0*/  VIADDMNMX R12, R26, R15, R12, PT ;  /* 0x0000000f1a0c7246 */ /* 0x000fc4000380010c */
[----:B------:R-:W-:Y:S02]  /*05e0*/  VIADDMNMX R14, R24, R15, R14, PT ;  /* 0x0000000f180e7246 */ /* 0x000fe4000380010e */
[----:B------:R-:W3:Y:S01]  /*05f0*/  LDS R15, [R2+0x680] ;  /* 0x00068000020f7984 */ /* 0x000ee20000000800 */
[-C--:B------:R-:W-:Y:S02]  /*0600*/  VIADDMNMX R16, R26, R19.reuse, R16, PT ;  /* 0x000000131a107246 */ /* 0x080fe40003800110 */
[----:B------:R-:W-:Y:S01]  /*0610*/  VIADDMNMX R18, R24, R19, R18, PT ;  /* 0x0000001318127246 */ /* 0x000fe20003800112 */
[----:B------:R-:W-:Y:S04]  /*0620*/  LDS R26, [R2+0x780] ;  /* 0x00078000021a7984 */ /* 0x000fe80000000800 */
[----:B------:R-:W4:Y:S01]  /*0630*/  LDS R24, [R2+0x700] ;  /* 0x0007000002187984 */ /* 0x000f220000000800 */
[----:B0-----:R-:W-:-:S02]  /*0640*/  VIADDMNMX R14, R13, R4, R14, PT ;  /* 0x000000040d0e7246 */ /* 0x001fc4000380010e */
[C---:B-1----:R-:W-:Y:S02]  /*0650*/  VIADDMNMX R12, R3.reuse, R4, R12, PT ;  /* 0x00000004030c7246 */ /* 0x042fe4000380010c */
[-C--:B--2---:R-:W-:Y:S02]  /*0660*/  VIADDMNMX R16, R3, R8.reuse, R16, PT ;  /* 0x0000000803107246 */ /* 0x084fe40003800110 */
[----:B------:R-:W-:Y:S01]  /*0670*/  VIADDMNMX R18, R13, R8, R18, PT ;  /* 0x000000080d127246 */ /* 0x000fe20003800112 */
[----:B------:R-:W-:Y:S01]  /*0680*/  LDS R3, [R2+0x800] ;  /* 0x0008000002037984 */ /* 0x000fe20000000800 */
[C---:B------:R-:W-:Y:S02]  /*0690*/  VIADDMNMX R4, R17.reuse, R5, R12, PT ;  /* 0x0000000511047246 */ /* 0x040fe4000380010c */
[----:B------:R-:W-:Y:S02]  /*06a0*/  VIADDMNMX R8, R17, R9, R16, PT ;  /* 0x0000000911087246 */ /* 0x000fe40003800110 */
[----:B------:R-:W-:-:S02]  /*06b0*/  VIADDMNMX R14, R28, R5, R14, PT ;  /* 0x000000051c0e7246 */ /* 0x000fc4000380010e */
[----:B------:R-:W-:Y:S01]  /*06c0*/  VIADDMNMX R18, R28, R9, R18, PT ;  /* 0x000000091c127246 */ /* 0x000fe20003800112 */
[----:B------:R-:W-:Y:S01]  /*06d0*/  LDS R5, [R2+0x880] ;  /* 0x0008800002057984 */ /* 0x000fe20000000800 */
[C---:B------:R-:W-:Y:S02]  /*06e0*/  VIADDMNMX R4, R25.reuse, R6, R4, PT ;  /* 0x0000000619047246 */ /* 0x040fe40003800104 */
[----:B------:R-:W-:Y:S01]  /*06f0*/  VIADDMNMX R8, R25, R10, R8, PT ;  /* 0x0000000a19087246 */ /* 0x000fe20003800108 */
[----:B------:R-:W-:Y:S01]  /*0700*/  LDS R9, [R2+0x900] ;  /* 0x0009000002097984 */ /* 0x000fe20000000800 */
[C---:B---3--:R-:W-:Y:S02]  /*0710*/  VIADDMNMX R6, R15.reuse, R6, R14, PT ;  /* 0x000000060f067246 */ /* 0x048fe4000380010e */
[----:B------:R-:W-:Y:S01]  /*0720*/  VIADDMNMX R10, R15, R10, R18, PT ;  /* 0x0000000a0f0a7246 */ /* 0x000fe20003800112 */
[----:B------:R-:W-:Y:S04]  /*0730*/  LDS R28, [R2+0x980] ;  /* 0x00098000021c7984 */ /* 0x000fe80000000800 */
[----:B------:R-:W0:Y:S04]  /*0740*/  LDS.128 R12, [R0+0x20] ;  /* 0x00002000000c7984 */ /* 0x000e280000000c00 */
[----:B------:R-:W1:Y:S01]  /*0750*/  LDS.128 R16, [R0+0x2020] ;  /* 0x0020200000107984 */ /* 0x000e620000000c00 */
[----:B----4-:R-:W-:-:S02]  /*0760*/  VIADDMNMX R4, R24, R7, R4, PT ;  /* 0x0000000718047246 */ /* 0x010fc40003800104 */
[----:B------:R-:W-:Y:S01]  /*0770*/  VIADDMNMX R6, R26, R7, R6, PT ;  /* 0x000000071a067246 */ /* 0x000fe20003800106 */
[----:B------:R-:W2:Y:S04]  /*0780*/  LDS R25, [R2+0xa00] ;  /* 0x000a000002197984 */ /* 0x000ea80000000800 */
[----:B------:R-:W3:Y:S01]  /*0790*/  LDS R7, [R2+0xa80] ;  /* 0x000a800002077984 */ /* 0x000ee20000000800 */
[-C--:B------:R-:W-:Y:S02]  /*07a0*/  VIADDMNMX R8, R24, R11.reuse, R8, PT ;  /* 0x0000000b18087246 */ /* 0x080fe40003800108 */
[----:B------:R-:W-:Y:S01]  /*07b0*/  VIADDMNMX R10, R26, R11, R10, PT ;  /* 0x0000000b1a0a7246 */ /* 0x000fe2000380010a */
[----:B------:R-:W4:Y:S04]  /*07c0*/  LDS R24, [R2+0xb00] ;  /* 0x000b000002187984 */ /* 0x000f280000000800 */
[----:B------:R-:W5:Y:S01]  /*07d0*/  LDS R26, [R2+0xb80] ;  /* 0x000b8000021a7984 */ /* 0x000f620000000800 */
[----:B0-----:R-:W-:-:S02]  /*07e0*/  VIADDMNMX R4, R3, R12, R4, PT ;  /* 0x0000000c03047246 */ /* 0x001fc40003800104 */
[----:B------:R-:W-:Y:S02]  /*07f0*/  VIADDMNMX R6, R5, R12, R6, PT ;  /* 0x0000000c05067246 */ /* 0x000fe40003800106 */
[-C--:B-1----:R-:W-:Y:S02]  /*0800*/  VIADDMNMX R8, R3, R16.reuse, R8, PT ;  /* 0x0000001003087246 */ /* 0x082fe40003800108 */
[----:B------:R-:W-:Y:S01]  /*0810*/  VIADDMNMX R10, R5, R16, R10, PT ;  /* 0x00000010050a7246 */ /* 0x000fe2000380010a */
[----:B------:R-:W-:Y:S01]  /*0820*/  LDS R3, [R2+0xc00] ;  /* 0x000c000002037984 */ /* 0x000fe20000000800 */
[C---:B------:R-:W-:Y:S02]  /*0830*/  VIADDMNMX R4, R9.reuse, R13, R4, PT ;  /* 0x0000000d09047246 */ /* 0x040fe40003800104 */
[----:B------:R-:W-:Y:S02]  /*0840*/  VIADDMNMX R8, R9, R17, R8, PT ;  /* 0x0000001109087246 */ /* 0x000fe40003800108 */
[----:B------:R-:W-:-:S02]  /*0850*/  VIADDMNMX R6, R28, R13, R6, PT ;  /* 0x0000000d1c067246 */ /* 0x000fc40003800106 */
[----:B------:R-:W-:Y:S01]  /*0860*/  VIADDMNMX R10, R28, R17, R10, PT ;  /* 0x000000111c0a7246 */ /* 0x000fe2000380010a */
[----:B------:R-:W-:Y:S01]  /*0870*/  LDS R13, [R2+0xc80] ;  /* 0x000c8000020d7984 */ /* 0x000fe20000000800 */
[C---:B--2---:R-:W-:Y:S02]  /*0880*/  VIADDMNMX R12, R25.reuse, R14, R4, PT ;  /* 0x0000000e190c7246 */ /* 0x044fe40003800104 */
        /* <DEDUP_REMOVED lines=8> */
[----:B-----5:R-:W-:Y:S01]  /*0910*/  VIADDMNMX R14, R26, R15, R14, PT ;  /* 0x0000000f1a0e7246 */ /* 0x020fe2000380010e */
        /* <DEDUP_REMOVED lines=288> */
[----:B------:R-:W-:-:S03]  /*1b20*/  VIADDMNMX R8, R24, R11, R8, PT ;  /* 0x0000000b18087246 */ /* 0x000fc60003800108 */
[----:B------:R-:W4:Y:S01]  /*1b30*/  LDS R24, [R2+0x3b00] ;  /* 0x003b000002187984 */ /* 0x000f220000000800 */
[----:B------:R-:W-:-:S03]  /*1b40*/  VIADDMNMX R10, R26, R11, R10, PT ;  /* 0x0000000b1a0a7246 */ /* 0x000fc6000380010a */
[----:B------:R-:W5:Y:S01]  /*1b50*/  LDS R26, [R2+0x3b80] ;  /* 0x003b8000021a7984 */ /* 0x000f620000000800 */
[-C--:B0-----:R-:W-:Y:S02]  /*1b60*/  VIADDMNMX R4, R3, R12.reuse, R4, PT ;  /* 0x0000000c03047246 */ /* 0x081fe40003800104 */
[----:B------:R-:W-:Y:S02]  /*1b70*/  VIADDMNMX R6, R5, R12, R6, PT ;  /* 0x0000000c05067246 */ /* 0x000fe40003800106 */
[-C--:B-1----:R-:W-:Y:S02]  /*1b80*/  VIADDMNMX R8, R3, R16.reuse, R8, PT ;  /* 0x0000001003087246 */ /* 0x082fe40003800108 */
[----:B------:R-:W-:Y:S01]  /*1b90*/  VIADDMNMX R10, R5, R16, R10, PT ;  /* 0x00000010050a7246 */ /* 0x000fe2000380010a */
[----:B------:R-:W-:Y:S01]  /*1ba0*/  LDS R3, [R2+0x3c80] ;  /* 0x003c800002037984 */ /* 0x000fe20000000800 */
[C---:B------:R-:W-:Y:S02]  /*1bb0*/  VIADDMNMX R4, R9.reuse, R13, R4, PT ;  /* 0x0000000d09047246 */ /* 0x040fe40003800104 */
[----:B------:R-:W-:Y:S01]  /*1bc0*/  VIADDMNMX R8, R9, R17, R8, PT ;  /* 0x0000001109087246 */ /* 0x000fe20003800108 */
[----:B------:R-:W-:Y:S01]  /*1bd0*/  LDS R16, [R2+0x3d80] ;  /* 0x003d800002107984 */ /* 0x000fe20000000800 */
        /* <DEDUP_REMOVED lines=9> */
[----:B------:R-:W0:Y:S01]  /*1c70*/  LDS.128 R4, [R0+0xf0] ;  /* 0x0000f00000047984 */ /* 0x000e220000000c00 */
[----:B----4-:R-:W-:-:S03]  /*1c80*/  VIADDMNMX R12, R24, R15, R12, PT ;  /* 0x0000000f180c7246 */ /* 0x010fc6000380010c */
[----:B------:R-:W1:Y:S01]  /*1c90*/  LDS.128 R8, [R0+0x20f0] ;  /* 0x0020f00000087984 */ /* 0x000e620000000c00 */
[----:B------:R-:W-:-:S03]  /*1ca0*/  VIADDMNMX R25, R24, R19, R25, PT ;  /* 0x0000001318197246 */ /* 0x000fc60003800119 */
[----:B------:R-:W2:Y:S01]  /*1cb0*/  LDS R24, [R2+0x3d00] ;  /* 0x003d000002187984 */ /* 0x000ea20000000800 */
[----:B-----5:R-:W-:-:S03]  /*1cc0*/  VIADDMNMX R27, R26, R15, R14, PT ;  /* 0x0000000f1a1b7246 */ /* 0x020fc6000380010e */
[----:B------:R-:W3:Y:S04]  /*1cd0*/  LDS R15, [R2+0x3e80] ;  /* 0x003e8000020f7984 */ /* 0x000ee80000000800 */
[----:B------:R-:W4:Y:S01]  /*1ce0*/  LDS R14, [R2+0x3f80] ;  /* 0x003f8000020e7984 */ /* 0x000f220000000800 */
[----:B------:R-:W-:Y:S02]  /*1cf0*/  VIADDMNMX R18, R26, R19, R18, PT ;  /* 0x000000131a127246 */ /* 0x000fe40003800112 */
[-C--:B0-----:R-:W-:Y:S02]  /*1d00*/  VIADDMNMX R27, R3, R4.reuse, R27, PT ;  /* 0x00000004031b7246 */ /* 0x081fe4000380011b */
[C---:B------:R-:W-:Y:S02]  /*1d10*/  VIADDMNMX R12, R13.reuse, R4, R12, PT ;  /* 0x000000040d0c7246 */ /* 0x040fe4000380010c */
[----:B-1----:R-:W-:-:S02]  /*1d20*/  VIADDMNMX R25, R13, R8, R25, PT ;  /* 0x000000080d197246 */ /* 0x002fc40003800119 */
[----:B------:R-:W-:Y:S02]  /*1d30*/  VIADDMNMX R18, R3, R8, R18, PT ;  /* 0x0000000803127246 */ /* 0x000fe40003800112 */
[-C--:B------:R-:W-:Y:S02]  /*1d40*/  VIADDMNMX R27, R16, R5.reuse, R27, PT ;  /* 0x00000005101b7246 */ /* 0x080fe4000380011b */
[C---:B--2---:R-:W-:Y:S02]  /*1d50*/  VIADDMNMX R12, R24.reuse, R5, R12, PT ;  /* 0x00000005180c7246 */ /* 0x044fe4000380010c */
[-C--:B------:R-:W-:Y:S02]  /*1d60*/  VIADDMNMX R25, R24, R9.reuse, R25, PT ;  /* 0x0000000918197246 */ /* 0x080fe40003800119 */
[----:B------:R-:W-:Y:S02]  /*1d70*/  VIADDMNMX R18, R16, R9, R18, PT ;  /* 0x0000000910127246 */ /* 0x000fe40003800112 */
[----:B---3--:R-:W-:-:S02]  /*1d80*/  VIADDMNMX R27, R15, R6, R27, PT ;  /* 0x000000060f1b7246 */ /* 0x008fc4000380011b */
[C---:B------:R-:W-:Y:S02]  /*1d90*/  VIADDMNMX R12, R17.reuse, R6, R12, PT ;  /* 0x00000006110c7246 */ /* 0x040fe4000380010c */
[-C--:B------:R-:W-:Y:S02]  /*1da0*/  VIADDMNMX R25, R17, R10.reuse, R25, PT ;  /* 0x0000000a11197246 */ /* 0x080fe40003800119 */
[----:B------:R-:W-:Y:S02]  /*1db0*/  VIADDMNMX R18, R15, R10, R18, PT ;  /* 0x0000000a0f127246 */ /* 0x000fe40003800112 */
[-C--:B----4-:R-:W-:Y:S02]  /*1dc0*/  VIADDMNMX R27, R14, R7.reuse, R27, PT ;  /* 0x000000070e1b7246 */ /* 0x090fe4000380011b */
[C---:B------:R-:W-:Y:S02]  /*1dd0*/  VIADDMNMX R7, R28.reuse, R7, R12, PT ;  /* 0x000000071c077246 */ /* 0x040fe4000380010c */
[----:B------:R-:W-:-:S02]  /*1de0*/  VIADDMNMX R25, R28, R11, R25, PT ;  /* 0x0000000b1c197246 */ /* 0x000fc40003800119 */
[----:B------:R-:W-:Y:S01]  /*1df0*/  VIADDMNMX R11, R14, R11, R18, PT ;  /* 0x0000000b0e0b7246 */ /* 0x000fe20003800112 */
[----:B------:R-:W-:Y:S04]  /*1e00*/  STG.E desc[UR8][R22.64+0x80], R27 ;  /* 0x0000801b16007986 */ /* 0x000fe8000c101908 */
[----:B------:R-:W-:Y:S04]  /*1e10*/  STG.E desc[UR8][R22.64], R7 ;  /* 0x0000000716007986 */ /* 0x000fe8000c101908 */
[----:B------:R-:W-:Y:S04]  /*1e20*/  STG.E desc[UR8][R20.64], R25 ;  /* 0x0000001914007986 */ /* 0x000fe8000c101908 */
[----:B------:R-:W-:Y:S01]  /*1e30*/  STG.E desc[UR8][R20.64+0x80], R11 ;  /* 0x0000800b14007986 */ /* 0x000fe2000c101908 */
[----:B------:R-:W-:Y:S05]  /*1e40*/  EXIT ;  /* 0x000000000000794d */ /* 0x000fea0003800000 */
.L_x_0:
[----:B------:R-:W-:-:S00]  /*1e50*/  BRA `(.L_x_0) ;  /* 0xfffffffc00fc7947 */ /* 0x000fc0000383ffff */
[----:B------:R-:W-:-:S00]  /*1e60*/  NOP ;  /* 0x0000000000007918 */ /* 0x000fc00000000000 */
        /* <DEDUP_REMOVED lines=9> */
.L_x_5:


//--------------------- .text._Z21floyd_warshall_phase2Piii --------------------------
	.section	.text._Z21floyd_warshall_phase2Piii,"ax",@progbits
	.align	128
        .global         _Z21floyd_warshall_phase2Piii
        .type           _Z21floyd_warshall_phase2Piii,@function
        .size           _Z21floyd_warshall_phase2Piii,(.L_x_6 - _Z21floyd_warshall_phase2Piii)
        .other          _Z21floyd_warshall_phase2Piii,@"STO_CUDA_ENTRY STV_DEFAULT"
_Z21floyd_warshall_phase2Piii:
.text._Z21floyd_warshall_phase2Piii:
[----:B------:R-:W-:Y:S01]  /*0000*/  LDC R1, c[0x0][0x37c] ;  /* 0x0000df00ff017b82 */ /* 0x000fe20000000800 */
[----:B------:R-:W0:Y:S07]  /*0010*/  S2R R7, SR_CTAID.X ;  /* 0x0000000000077919 */ /* 0x000e2e0000002500 */
[----:B------:R-:W0:Y:S02]  /*0020*/  LDC R9, c[0x0][0x38c] ;  /* 0x0000e300ff097b82 */ /* 0x000e240000000800 */
[----:B0-----:R-:W-:-:S13]  /*0030*/  ISETP.NE.AND P0, PT, R7, R9, PT ;  /* 0x000000090700720c */ /* 0x001fda0003f05270 */
[----:B------:R-:W-:Y:S05]  /*0040*/  @!P0 EXIT ;  /* 0x000000000000894d */ /* 0x000fea0003800000 */
[----:B------:R-:W0:Y:S01]  /*0050*/  S2R R0, SR_TID.Y ;  /* 0x0000000000007919 */ /* 0x000e220000002200 */
[----:B------:R-:W1:Y:S01]  /*0060*/  LDC R5, c[0x0][0x388] ;  /* 0x0000e200ff057b82 */ /* 0x000e620000000800 */
[----:B------:R-:W2:Y:S01]  /*0070*/  LDCU.64 UR8, c[0x0][0x358] ;  /* 0x00006b00ff0877ac */ /* 0x000ea20008000a00 */
[----:B------:R-:W3:Y:S06]  /*0080*/  S2R R4, SR_TID.X ;  /* 0x0000000000047919 */ /* 0x000eec0000002100 */
[----:B------:R-:W4:Y:S01]  /*0090*/  LDC.64 R2, c[0x0][0x380] ;  /* 0x0000e000ff027b82 */ /* 0x000f220000000a00 */
[----:B-1----:R-:W-:-:S02]  /*00a0*/  IMAD.SHL.U32 R6, R5, 0x20, RZ ;  /* 0x0000002005067824 */ /* 0x002fc400078e00ff */
[C---:B0-----:R-:W-:Y:S02]  /*00b0*/  IMAD R8, R9.reuse, 0x40, R0 ;  /* 0x0000004009087824 */ /* 0x041fe400078e0200 */
[----:B---3--:R-:W-:Y:S02]  /*00c0*/  IMAD R14, R9, 0x40, R4 ;  /* 0x00000040090e7824 */ /* 0x008fe400078e0204 */
[CC--:B------:R-:W-:Y:S02]  /*00d0*/  IMAD R19, R8.reuse, R5.reuse, R6 ;  /* 0x0000000508137224 */ /* 0x0c0fe400078e0206 */
[----:B------:R-:W-:Y:S02]  /*00e0*/  IMAD R11, R8, R5, R14 ;  /* 0x00000005080b7224 */ /* 0x000fe400078e020e */
[----:B------:R-:W-:Y:S02]  /*00f0*/  IMAD.IADD R13, R14, 0x1, R19 ;  /* 0x000000010e0d7824 */ /* 0x000fe400078e0213 */
[----:B----4-:R-:W-:-:S04]  /*0100*/  IMAD.WIDE R10, R11, 0x4, R2 ;  /* 0x000000040b0a7825 */ /* 0x010fc800078e0202 */
[----:B------:R-:W-:Y:S01]  /*0110*/  IMAD.WIDE R12, R13, 0x4, R2 ;  /* 0x000000040d0c7825 */ /* 0x000fe200078e0202 */
[----:B--2---:R-:W2:Y:S04]  /*0120*/  LDG.E R15, desc[UR8][R10.64] ;  /* 0x000000080a0f7981 */ /* 0x004ea8000c1e1900 */
[----:B------:R-:W3:Y:S04]  /*0130*/  LDG.E R17, desc[UR8][R10.64+0x80] ;  /* 0x000080080a117981 */ /* 0x000ee8000c1e1900 */
[----:B------:R-:W4:Y:S04]  /*0140*/  LDG.E R21, desc[UR8][R12.64] ;  /* 0x000000080c157981 */ /* 0x000f28000c1e1900 */
[----:B------:R-:W5:Y:S01]  /*0150*/  LDG.E R23, desc[UR8][R12.64+0x80] ;  /* 0x000080080c177981 */ /* 0x000f62000c1e1900 */
[----:B------:R-:W0:Y:S01]  /*0160*/  S2UR UR6, SR_CgaCtaId ;  /* 0x00000000000679c3 */ /* 0x000e220000008800 */
[----:B------:R-:W-:Y:S01]  /*0170*/  UMOV UR4, 0x400 ;  /* 0x0000040000047882 */ /* 0x000fe20000000000 */
[----:B------:R-:W1:Y:S01]  /*0180*/  LDCU UR10, c[0x0][0x38c] ;  /* 0x00007180ff0a77ac */ /* 0x000e620008000800 */
[----:B------:R-:W-:-:S05]  /*0190*/  UIADD3 UR5, UPT, UPT, UR4, 0x4000, URZ ;  /* 0x0000400004057890 */ /* 0x000fca000fffe0ff */
[----:B------:R-:W1:Y:S01]  /*01a0*/  S2UR UR7, SR_CTAID.Y ;  /* 0x00000000000779c3 */ /* 0x000e620000002600 */
[----:B0-----:R-:W-:-:S06]  /*01b0*/  ULEA UR5, UR6, UR5, 0x18 ;  /* 0x0000000506057291 */ /* 0x001fcc000f8ec0ff */
[----:B------:R-:W-:Y:S01]  /*01c0*/  LEA R9, R0, UR5, 0x8 ;  /* 0x0000000500097c11 */ /* 0x000fe2000f8e40ff */
[----:B-1----:R-:W-:-:S04]  /*01d0*/  UISETP.NE.AND UP0, UPT, UR7, URZ, UPT ;  /* 0x000000ff0700728c */ /* 0x002fc8000bf05270 */
[----:B------:R-:W-:-:S05]  /*01e0*/  IMAD R16, R4, 0x4, R9 ;  /* 0x0000000404107824 */ /* 0x000fca00078e0209 */
[----:B--2---:R0:W-:Y:S04]  /*01f0*/  STS [R16], R15 ;  /* 0x0000000f10007388 */ /* 0x0041e80000000800 */
[----:B---3--:R0:W-:Y:S04]  /*0200*/  STS [R16+0x80], R17 ;  /* 0x0000801110007388 */ /* 0x0081e80000000800 */
[----:B----4-:R0:W-:Y:S04]  /*0210*/  STS [R16+0x2000], R21 ;  /* 0x0020001510007388 */ /* 0x0101e80000000800 */
[----:B-----5:R0:W-:Y:S01]  /*0220*/  STS [R16+0x2080], R23 ;  /* 0x0020801710007388 */ /* 0x0201e20000000800 */
[----:B------:R-:W-:Y:S05]  /*0230*/  BRA.U !UP0, `(.L_x_1) ;  /* 0x00000035086c7547 */ /* 0x000fea000b800000 */
[----:B------:R-:W-:-:S04]  /*0240*/  IMAD R8, R7, 0x40, R0 ;  /* 0x0000004007087824 */ /* 0x000fc800078e0200 */
[----:B------:R-:W-:-:S04]  /*0250*/  IMAD R13, R8, R5, R14 ;  /* 0x00000005080d7224 */ /* 0x000fc800078e020e */
[----:B0-----:R-:W-:Y:S02]  /*0260*/  IMAD.IADD R15, R6, 0x1, R13 ;  /* 0x00000001060f7824 */ /* 0x001fe400078e020d */
[----:B------:R-:W-:-:S04]  /*0270*/  IMAD.WIDE R12, R13, 0x4, R2 ;  /* 0x000000040d0c7825 */ /* 0x000fc800078e0202 */
[----:B------:R-:W-:Y:S01]  /*0280*/  IMAD.WIDE R14, R15, 0x4, R2 ;  /* 0x000000040f0e7825 */ /* 0x000fe200078e0202 */
[----:B------:R-:W2:Y:S04]  /*0290*/  LDG.E R11, desc[UR8][R12.64] ;  /* 0x000000080c0b7981 */ /* 0x000ea8000c1e1900 */
[----:B------:R-:W3:Y:S04]  /*02a0*/  LDG.E R17, desc[UR8][R12.64+0x80] ;  /* 0x000080080c117981 */ /* 0x000ee8000c1e1900 */
[----:B------:R-:W4:Y:S04]  /*02b0*/  LDG.E R19, desc[UR8][R14.64] ;  /* 0x000000080e137981 */ /* 0x000f28000c1e1900 */
[----:B------:R-:W5:Y:S01]  /*02c0*/  LDG.E R21, desc[UR8][R14.64+0x80] ;  /* 0x000080080e157981 */ /* 0x000f62000c1e1900 */
[----:B------:R-:W-:Y:S01]  /*02d0*/  ULEA UR4, UR6, UR4, 0x18 ;  /* 0x0000000406047291 */ /* 0x000fe2000f8ec0ff */
[----:B------:R-:W-:-:S05]  /*02e0*/  LEA R8, R4, UR5, 0x2 ;  /* 0x0000000504087c11 */ /* 0x000fca000f8e10ff */
[----:B------:R-:W-:-:S05]  /*02f0*/  LEA R9, R0, UR4, 0x8 ;  /* 0x0000000400097c11 */ /* 0x000fca000f8e40ff */
[----:B------:R-:W-:-:S05]  /*0300*/  IMAD R10, R4, 0x4, R9 ;  /* 0x00000004040a7824 */ /* 0x000fca00078e0209 */
[----:B--2---:R-:W-:Y:S04]  /*0310*/  STS [R10], R11 ;  /* 0x0000000b0a007388 */ /* 0x004fe80000000800 */
[----:B---3--:R-:W-:Y:S04]  /*0320*/  STS [R10+0x80], R17 ;  /* 0x000080110a007388 */ /* 0x008fe80000000800 */
[----:B----4-:R-:W-:Y:S04]  /*0330*/  STS [R10+0x2000], R19 ;  /* 0x002000130a007388 */ /* 0x010fe80000000800 */
[----:B-----5:R-:W-:Y:S01]  /*0340*/  STS [R10+0x2080], R21 ;  /* 0x002080150a007388 */ /* 0x020fe20000000800 */
[----:B------:R-:W-:Y:S06]  /*0350*/  BAR.SYNC.DEFER_BLOCKING 0x0 ;  /* 0x0000000000007b1d */ /* 0x000fec0000010000 */
[----:B------:R-:W-:Y:S04]  /*0360*/  LDS R12, [R9] ;  /* 0x00000000090c7984 */ /* 0x000fe80000000800 */
[----:B------:R-:W-:Y:S04]  /*0370*/  LDS R13, [R8] ;  /* 0x00000000080d7984 */ /* 0x000fe80000000800 */
[----:B------:R-:W0:Y:S02]  /*0380*/  LDS R14, [R10] ;  /* 0x000000000a0e7984 */ /* 0x000e240000000800 */
[----:B0-----:R-:W-:-:S02]  /*0390*/  VIADDMNMX R15, R13, R12, R14, PT ;  /* 0x0000000c0d0f7246 */ /* 0x001fc4000380010e */
[----:B------:R-:W-:Y:S04]  /*03a0*/  LDS R14, [R10+0x2000] ;  /* 0x002000000a0e7984 */ /* 0x000fe80000000800 */
[----:B------:R-:W-:Y:S04]  /*03b0*/  STS [R10], R15 ;  /* 0x0000000f0a007388 */ /* 0x000fe80000000800 */
[----:B------:R-:W0:Y:S04]  /*03c0*/  LDS R12, [R9+0x2000] ;  /* 0x00200000090c7984 */ /* 0x000e280000000800 */
[----:B------:R-:W-:Y:S04]  /*03d0*/  LDS R17, [R9] ;  /* 0x0000000009117984 */ /* 0x000fe80000000800 */
[----:B------:R-:W-:Y:S01]  /*03e0*/  LDS R22, [R8+0x80] ;  /* 0x0000800008167984 */ /* 0x000fe20000000800 */
[----:B0-----:R-:W-:-:S05]  /*03f0*/  VIADDMNMX R23, R13, R12, R14, PT ;  /* 0x0000000c0d177246 */ /* 0x001fca000380010e */
[----:B------:R-:W-:Y:S04]  /*0400*/  STS [R10+0x2000], R23 ;  /* 0x002000170a007388 */ /* 0x000fe80000000800 */
[----:B------:R-:W-:Y:S04]  /*0410*/  LDS R12, [R9+0x4] ;  /* 0x00000400090c7984 */ /* 0x000fe80000000800 */
[----:B------:R-:W0:Y:S04]  /*0420*/  LDS R14, [R8+0x100] ;  /* 0x00010000080e7984 */ /* 0x000e280000000800 */
[----:B------:R-:W-:Y:S01]  /*0430*/  LDS R13, [R9+0x2000] ;  /* 0x00200000090d7984 */ /* 0x000fe20000000800 */
[----:B0-----:R-:W-:-:S05]  /*0440*/  VIADDMNMX R19, R14, R12, R15, PT ;  /* 0x0000000c0e137246 */ /* 0x001fca000380010f */
[----:B------:R-:W-:Y:S04]  /*0450*/  STS [R10], R19 ;  /* 0x000000130a007388 */ /* 0x000fe80000000800 */
[----:B------:R-:W0:Y:S04]  /*0460*/  LDS R11, [R9+0x2004] ;  /* 0x00200400090b7984 */ /* 0x000e280000000800 */
[----:B------:R-:W-:Y:S01]  /*0470*/  LDS R16, [R8+0x180] ;  /* 0x0001800008107984 */ /* 0x000fe20000000800 */
[----:B0-----:R-:W-:-:S03]  /*0480*/  VIADDMNMX R21, R14, R11, R23, PT ;  /* 0x0000000b0e157246 */ /* 0x001fc60003800117 */
[----:B------:R-:W-:Y:S04]  /*0490*/  LDS R11, [R9+0x4] ;  /* 0x00000400090b7984 */ /* 0x000fe80000000800 */
[----:B------:R-:W-:Y:S04]  /*04a0*/  STS [R10+0x2000], R21 ;  /* 0x002000150a007388 */ /* 0x000fe80000000800 */
[----:B------:R-:W-:Y:S04]  /*04b0*/  LDS R12, [R9+0x8] ;  /* 0x00000800090c7984 */ /* 0x000fe80000000800 */
[----:B------:R-:W0:Y:S04]  /*04c0*/  LDS R14, [R8+0x200] ;  /* 0x00020000080e7984 */ /* 0x000e280000000800 */
[----:B------:R-:W-:Y:S01]  /*04d0*/  LDS R15, [R9+0x2004] ;  /* 0x00200400090f7984 */ /* 0x000fe20000000800 */
[----:B0-----:R-:W-:-:S05]  /*04e0*/  VIADDMNMX R23, R14, R12, R19, PT ;  /* 0x0000000c0e177246 */ /* 0x001fca0003800113 */
[----:B------:R-:W-:Y:S04]  /*04f0*/  STS [R10], R23 ;  /* 0x000000170a007388 */ /* 0x000fe80000000800 */
[----:B------:R-:W0:Y:S04]  /*0500*/  LDS R12, [R9+0x2008] ;  /* 0x00200800090c7984 */ /* 0x000e280000000800 */
[----:B------:R-:W-:Y:S04]  /*0510*/  LDS R18, [R9+0x8] ;  /* 0x0000080009127984 */ /* 0x000fe80000000800 */
[----:B------:R-:W-:Y:S01]  /*0520*/  LDS R19, [R8+0x280] ;  /* 0x0002800008137984 */ /* 0x000fe20000000800 */
[----:B0-----:R-:W-:-:S05]  /*0530*/  VIADDMNMX R27, R14, R12, R21, PT ;  /* 0x0000000c0e1b7246 */ /* 0x001fca0003800115 */
[----:B------:R-:W-:Y:S04]  /*0540*/  STS [R10+0x2000], R27 ;  /* 0x0020001b0a007388 */ /* 0x000fe80000000800 */
[----:B------:R-:W-:Y:S04]  /*0550*/  LDS R12, [R9+0xc] ;  /* 0x00000c00090c7984 */ /* 0x000fe80000000800 */
[----:B------:R-:W0:Y:S04]  /*0560*/  LDS R14, [R8+0x300] ;  /* 0x00030000080e7984 */ /* 0x000e280000000800 */
[----:B------:R-:W-:Y:S01]  /*0570*/  LDS R20, [R9+0x2008] ;  /* 0x0020080009147984 */ /* 0x000fe20000000800 */
[----:B0-----:R-:W-:-:S03]  /*0580*/  VIADDMNMX R21, R14, R12, R23, PT ;  /* 0x0000000c0e157246 */ /* 0x001fc60003800117 */
[----:B------:R-:W0:Y:S04]  /*0590*/  LDS R12, [R10+0x80] ;  /* 0x000080000a0c7984 */ /* 0x000e280000000800 */
[----:B------:R-:W-:Y:S04]  /*05a0*/  STS [R10], R21 ;  /* 0x000000150a007388 */ /* 0x000fe80000000800 */
[----:B------:R-:W1:Y:S04]  /*05b0*/  LDS R25, [R9+0x200c] ;  /* 0x00200c0009197984 */ /* 0x000e680000000800 */
[----:B------:R-:W2:Y:S01]  /*05c0*/  LDS R23, [R10+0x2080] ;  /* 0x002080000a177984 */ /* 0x000ea20000000800 */
[----:B0-----:R-:W-:-:S03]  /*05d0*/  VIADDMNMX R12, R22, R17, R12, PT ;  /* 0x00000011160c7246 */ /* 0x001fc6000380010c */
[----:B------:R-:W-:Y:S01]  /*05e0*/  LDS R17, [R9+0xc] ;  /* 0x00000c0009117984 */ /* 0x000fe20000000800 */
[----:B-1----:R-:W-:-:S03]  /*05f0*/  VIADDMNMX R25, R14, R25, R27, PT ;  /* 0x000000190e197246 */ /* 0x002fc6000380011b */
[----:B------:R-:W-:Y:S01]  /*0600*/  LDS R14, [R8+0x380] ;  /* 0x00038000080e7984 */ /* 0x000fe20000000800 */
[----:B--2---:R-:W-:-:S03]  /*0610*/  VIADDMNMX R22, R22, R13, R23, PT ;  /* 0x0000000d16167246 */ /* 0x004fc60003800117 */
[----:B------:R-:W-:Y:S01]  /*0620*/  STS [R10+0x2000], R25 ;  /* 0x002000190a007388 */ /* 0x000fe20000000800 */
[----:B------:R-:W-:-:S03]  /*0630*/  VIADDMNMX R22, R16, R15, R22, PT ;  /* 0x0000000f10167246 */ /* 0x000fc60003800116 */
[----:B------:R-:W-:Y:S04]  /*0640*/  LDS R26, [R9+0x10] ;  /* 0x00001000091a7984 */ /* 0x000fe80000000800 */
[----:B------:R-:W0:Y:S04]  /*0650*/  LDS R24, [R8+0x400] ;  /* 0x0004000008187984 */ /* 0x000e280000000800 */
[----:B------:R-:W-:Y:S01]  /*0660*/  LDS R13, [R9+0x200c] ;  /* 0x00200c00090d7984 */ /* 0x000fe20000000800 */
[----:B0-----:R-:W-:-:S05]  /*0670*/  VIADDMNMX R21, R24, R26, R21, PT ;  /* 0x0000001a18157246 */ /* 0x001fca0003800115 */
[----:B------:R-:W-:Y:S04]  /*0680*/  STS [R10], R21 ;  /* 0x000000150a007388 */ /* 0x000fe80000000800 */
[----:B------:R-:W0:Y:S02]  /*0690*/  LDS R23, [R9+0x2010] ;  /* 0x0020100009177984 */ /* 0x000e240000000800 */
[----:B0-----:R-:W-:Y:S02]  /*06a0*/  VIADDMNMX R23, R24, R23, R25, PT ;  /* 0x0000001718177246 */ /* 0x001fe40003800119 */
[----:B------:R-:W-:Y:S02]  /*06b0*/  VIADDMNMX R24, R16, R11, R12, PT ;  /* 0x0000000b10187246 */ /* 0x000fe4000380010c */
[----:B------:R-:W-:Y:S04]  /*06c0*/  LDS R12, [R9+0x10] ;  /* 0x00001000090c7984 */ /* 0x000fe80000000800 */
        /* <DEDUP_REMOVED lines=9> */
[----:B0-----:R-:W-:Y:S02]  /*0760*/  VIADDMNMX R21, R26, R21, R23, PT ;  /* 0x000000151a157246 */ /* 0x001fe40003800117 */
[----:B------:R-:W-:-:S02]  /*0770*/  VIADDMNMX R26, R19, R18, R24, PT ;  /* 0x00000012131a7246 */ /* 0x000fc40003800118 */
[----:B------:R-:W0:Y:S01]  /*0780*/  LDS R18, [R9+0x14] ;  /* 0x0000140009127984 */ /* 0x000e220000000800 */
[----:B------:R-:W-:Y:S02]  /*0790*/  VIADDMNMX R24, R19, R20, R22, PT ;  /* 0x0000001413187246 */ /* 0x000fe40003800116 */
[C---:B------:R-:W-:Y:S01]  /*07a0*/  VIADDMNMX R26, R14.reuse, R17, R26, PT ;  /* 0x000000110e1a7246 */ /* 0x040fe2000380011a */
[----:B------:R-:W-:Y:S01]  /*07b0*/  STS [R10+0x2000], R21 ;  /* 0x002000150a007388 */ /* 0x000fe20000000800 */
[----:B------:R-:W-:Y:S02]  /*07c0*/  VIADDMNMX R24, R14, R13, R24, PT ;  /* 0x0000000d0e187246 */ /* 0x000fe40003800118 */
[C---:B------:R-:W-:Y:S01]  /*07d0*/  VIADDMNMX R26, R11.reuse, R12, R26, PT ;  /* 0x0000000c0b1a7246 */ /* 0x040fe2000380011a */
[----:B------:R-:W-:Y:S01]  /*07e0*/  LDS R23, [R9+0x18] ;  /* 0x0000180009177984 */ /* 0x000fe20000000800 */
[----:B------:R-:W-:-:S03]  /*07f0*/  VIADDMNMX R24, R11, R16, R24, PT ;  /* 0x000000100b187246 */ /* 0x000fc60003800118 */
[----:B------:R-:W1:Y:S04]  /*0800*/  LDS R28, [R8+0x600] ;  /* 0x00060000081c7984 */ /* 0x000e680000000800 */
[----:B------:R-:W2:Y:S01]  /*0810*/  LDS R20, [R9+0x2014] ;  /* 0x0020140009147984 */ /* 0x000ea20000000800 */
[C---:B0-----:R-:W-:Y:S02]  /*0820*/  VIADDMNMX R26, R15.reuse, R18, R26, PT ;  /* 0x000000120f1a7246 */ /* 0x041fe4000380011a */
[----:B-1----:R-:W-:Y:S02]  /*0830*/  VIADDMNMX R23, R28, R23, R25, PT ;  /* 0x000000171c177246 */ /* 0x002fe40003800119 */
[----:B--2---:R-:W-:-:S03]  /*0840*/  VIADDMNMX R24, R15, R20, R24, PT ;  /* 0x000000140f187246 */ /* 0x004fc60003800118 */
[----:B------:R-:W-:Y:S04]  /*0850*/  STS [R10], R23 ;  /* 0x000000170a007388 */ /* 0x000fe80000000800 */
[----:B------:R-:W0:Y:S04]  /*0860*/  LDS R19, [R9+0x2018] ;  /* 0x0020180009137984 */ /* 0x000e280000000800 */
[----:B------:R-:W-:Y:S04]  /*0870*/  LDS R22, [R9+0x18] ;  /* 0x0000180009167984 */ /* 0x000fe80000000800 */
[----:B------:R-:W1:Y:S01]  /*0880*/  LDS R17, [R8+0x680] ;  /* 0x0006800008117984 */ /* 0x000e620000000800 */
[----:B0-----:R-:W-:-:S05]  /*0890*/  VIADDMNMX R19, R28, R19, R21, PT ;  /* 0x000000131c137246 */ /* 0x001fca0003800115 */
[----:B------:R-:W-:Y:S01]  /*08a0*/  STS [R10+0x2000], R19 ;  /* 0x002000130a007388 */ /* 0x000fe20000000800 */
[----:B-1----:R-:W-:-:S03]  /*08b0*/  VIADDMNMX R22, R17, R22, R26, PT ;  /* 0x0000001611167246 */ /* 0x002fc6000380011a */
[----:B------:R-:W-:Y:S04]  /*08c0*/  LDS R21, [R9+0x1c] ;  /* 0x00001c0009157984 */ /* 0x000fe80000000800 */
[----:B------:R-:W0:Y:S04]  /*08d0*/  LDS R28, [R8+0x700] ;  /* 0x00070000081c7984 */ /* 0x000e280000000800 */
[----:B------:R-:W1:Y:S01]  /*08e0*/  LDS R14, [R9+0x2018] ;  /* 0x00201800090e7984 */ /* 0x000e620000000800 */
[----:B0-----:R-:W-:Y:S02]  /*08f0*/  VIADDMNMX R21, R28, R21, R23, PT ;  /* 0x000000151c157246 */ /* 0x001fe40003800117 */
[----:B-1----:R-:W-:-:S03]  /*0900*/  VIADDMNMX R24, R17, R14, R24, PT ;  /* 0x0000000e11187246 */ /* 0x002fc60003800118 */
        /* <DEDUP_REMOVED lines=80> */
[----:B------:R-:W0:Y:S02]  /*0e10*/  LDS R26, [R8+0xe00] ;  /* 0x000e0000081a7984 */ /* 0x000e240000000800 */
[----:B0-----:R-:W-:Y:S02]  /*0e20*/  VIADDMNMX R25, R26, R25, R21, PT ;  /* 0x000000191a197246 */ /* 0x001fe40003800115 */
[----:B------:R-:W0:Y:S04]  /*0e30*/  LDS R21, [R9+0x2034] ;  /* 0x0020340009157984 */ /* 0x000e280000000800 */
[----:B------:R-:W-:Y:S04]  /*0e40*/  STS [R10], R25 ;  /* 0x000000190a007388 */ /* 0x000fe80000000800 */
[----:B------:R-:W1:Y:S04]  /*0e50*/  LDS R27, [R9+0x2038] ;  /* 0x00203800091b7984 */ /* 0x000e680000000800 */
[----:B------:R-:W-:Y:S04]  /*0e60*/  LDS R20, [R9+0x38] ;  /* 0x0000380009147984 */ /* 0x000fe80000000800 */
[----:B------:R-:W2:Y:S01]  /*0e70*/  LDS R13, [R8+0xe80] ;  /* 0x000e8000080d7984 */ /* 0x000ea20000000800 */
[----:B0-----:R-:W-:-:S02]  /*0e80*/  VIADDMNMX R21, R14, R21, R18, PT ;  /* 0x000000150e157246 */ /* 0x001fc40003800112 */
[----:B-1----:R-:W-:-:S05]  /*0e90*/  VIADDMNMX R27, R26, R27, R23, PT ;  /* 0x0000001b1a1b7246 */ /* 0x002fca0003800117 */
[----:B------:R-:W-:Y:S01]  /*0ea0*/  STS [R10+0x2000], R27 ;  /* 0x0020001b0a007388 */ /* 0x000fe20000000800 */
[----:B--2---:R-:W-:-:S03]  /*0eb0*/  VIADDMNMX R20, R13, R20, R15, PT ;  /* 0x000000140d147246 */ /* 0x004fc6000380010f */
        /* <DEDUP_REMOVED lines=109> */
[----:B------:R-:W1:Y:S01]  /*1590*/  LDS R19, [R9+0x205c] ;  /* 0x00205c0009137984 */ /* 0x000e620000000800 */
[----:B0-----:R-:W-:-:S02]  /*15a0*/  VIADDMNMX R23, R24, R23, R25, PT ;  /* 0x0000001718177246 */ /* 0x001fc40003800119 */
        /* <DEDUP_REMOVED lines=24> */
[----:B------:R-:W0:Y:S02]  /*1730*/  LDS R27, [R9+0x2068] ;  /* 0x00206800091b7984 */ /* 0x000e240000000800 */
[----:B0-----:R-:W-:Y:S02]  /*1740*/  VIADDMNMX R27, R24, R27, R23, PT ;  /* 0x0000001b181b7246 */ /* 0x001fe40003800117 */
[----:B------:R-:W-:Y:S02]  /*1750*/  VIADDMNMX R24, R12, R17, R20, PT ;  /* 0x000000110c187246 */ /* 0x000fe40003800114 */
[----:B------:R-:W-:Y:S02]  /*1760*/  LDS R17, [R9+0x68] ;  /* 0x0000680009117984 */ /* 0x000fe40000000800 */
[----:B------:R-:W-:-:S02]  /*1770*/  VIADDMNMX R16, R11, R16, R24, PT ;  /* 0x000000100b107246 */ /* 0x000fc40003800118 */
[----:B------:R-:W0:Y:S02]  /*1780*/  LDS R20, [R8+0x1a80] ;  /* 0x001a800008147984 */ /* 0x000e240000000800 */
[----:B------:R-:W-:Y:S02]  /*1790*/  VIADDMNMX R22, R14, R15, R16, PT ;  /* 0x0000000f0e167246 */ /* 0x000fe40003800110 */
[----:B------:R-:W-:Y:S04]  /*17a0*/  STS [R10+0x2000], R27 ;  /* 0x0020001b0a007388 */ /* 0x000fe80000000800 */
[----:B------:R-:W-:Y:S04]  /*17b0*/  LDS R23, [R9+0x6c] ;  /* 0x00006c0009177984 */ /* 0x000fe80000000800 */
[----:B------:R-:W1:Y:S04]  /*17c0*/  LDS R26, [R8+0x1b00] ;  /* 0x001b0000081a7984 */ /* 0x000e680000000800 */
[----:B------:R-:W2:Y:S01]  /*17d0*/  LDS R19, [R9+0x2068] ;  /* 0x0020680009137984 */ /* 0x000ea20000000800 */
[----:B0-----:R-:W-:-:S02]  /*17e0*/  VIADDMNMX R22, R20, R17, R22, PT ;  /* 0x0000001114167246 */ /* 0x001fc40003800116 */
        /* <DEDUP_REMOVED lines=46> */
[----:B------:R-:W0:Y:S02]  /*1ad0*/  LDS R20, [R8+0x1f00] ;  /* 0x001f000008147984 */ /* 0x000e240000000800 */
[----:B0-----:R-:W-:Y:S02]  /*1ae0*/  VIADDMNMX R15, R20, R24, R23, PT ;  /* 0x00000018140f7246 */ /* 0x001fe40003800117 */
[----:B------:R-:W0:Y:S04]  /*1af0*/  LDS R23, [R9+0x2078] ;  /* 0x0020780009177984 */ /* 0x000e280000000800 */
[----:B------:R-:W-:Y:S04]  /*1b00*/  STS [R10], R15 ;  /* 0x0000000f0a007388 */ /* 0x000fe80000000800 */
[----:B------:R-:W-:Y:S04]  /*1b10*/  LDS R24, [R9+0x7c] ;  /* 0x00007c0009187984 */ /* 0x000fe80000000800 */
[----:B------:R-:W1:Y:S01]  /*1b20*/  LDS R17, [R8+0x1f80] ;  /* 0x001f800008117984 */ /* 0x000e620000000800 */
[----:B0-----:R-:W-:-:S02]  /*1b30*/  VIADDMNMX R18, R18, R23, R11, PT ;  /* 0x0000001712127246 */ /* 0x001fc4000380010b */
[----:B-1----:R-:W-:-:S05]  /*1b40*/  VIADDMNMX R21, R17, R24, R22, PT ;  /* 0x0000001811157246 */ /* 0x002fca0003800116 */
[----:B------:R-:W-:Y:S04]  /*1b50*/  STS [R10+0x80], R21 ;  /* 0x000080150a007388 */ /* 0x000fe80000000800 */
[----:B------:R-:W0:Y:S02]  /*1b60*/  LDS R22, [R9+0x207c] ;  /* 0x00207c0009167984 */ /* 0x000e240000000800 */
[----:B0-----:R-:W-:-:S05]  /*1b70*/  VIADDMNMX R29, R20, R22, R29, PT ;  /* 0x00000016141d7246 */ /* 0x001fca000380011d */
[----:B------:R-:W-:Y:S04]  /*1b80*/  STS [R10+0x2000], R29 ;  /* 0x0020001d0a007388 */ /* 0x000fe80000000800 */
[----:B------:R-:W0:Y:S02]  /*1b90*/  LDS R20, [R9+0x207c] ;  /* 0x00207c0009147984 */ /* 0x000e240000000800 */
[----:B0-----:R-:W-:-:S05]  /*1ba0*/  VIADDMNMX R17, R17, R20, R18, PT ;  /* 0x0000001411117246 */ /* 0x001fca0003800112 */
[----:B------:R-:W-:Y:S04]  /*1bb0*/  STS [R10+0x2080], R17 ;  /* 0x002080110a007388 */ /* 0x000fe80000000800 */
[----:B------:R-:W-:Y:S04]  /*1bc0*/  LDS R12, [R9+0x80] ;  /* 0x00008000090c7984 */ /* 0x000fe80000000800 */
[----:B------:R-:W0:Y:S02]  /*1bd0*/  LDS R14, [R8+0x2000] ;  /* 0x00200000080e7984 */ /* 0x000e240000000800 */
[----:B0-----:R-:W-:-:S05]  /*1be0*/  VIADDMNMX R15, R14, R12, R15, PT ;  /* 0x0000000c0e0f7246 */ /* 0x001fca000380010f */
[----:B------:R-:W-:Y:S04]  /*1bf0*/  STS [R10], R15 ;  /* 0x0000000f0a007388 */ /* 0x000fe80000000800 */
[----:B------:R-:W-:Y:S04]  /*1c00*/  LDS R12, [R9+0x80] ;  /* 0x00008000090c7984 */ /* 0x000fe80000000800 */
[----:B------:R-:W0:Y:S02]  /*1c10*/  LDS R16, [R8+0x2080] ;  /* 0x0020800008107984 */ /* 0x000e240000000800 */
[----:B0-----:R-:W-:-:S05]  /*1c20*/  VIADDMNMX R21, R16, R12, R21, PT ;  /* 0x0000000c10157246 */ /* 0x001fca0003800115 */
        /* <DEDUP_REMOVED lines=419> */
[----:B0-----:R-:W-:Y:S01]  /*3660*/  VIADDMNMX R15, R16, R12, R21, PT ;  /* 0x0000000c100f7246 */ /* 0x001fe20003800115 */
[----:B------:R-:W-:-:S02]  /*3670*/  IMAD.MOV.U32 R21, RZ, RZ, R7 ;  /* 0x000000ffff157224 */ /* 0x000fc400078e0007 */
[----:B------:R-:W-:Y:S02]  /*3680*/  IMAD.U32 R7, RZ, RZ, UR10 ;  /* 0x0000000aff077e24 */ /* 0x000fe4000f8e00ff */
        /* <DEDUP_REMOVED lines=20> */
[----:B------:R0:W-:Y:S01]  /*37d0*/  STS [R10+0x2080], R19 ;  /* 0x002080130a007388 */ /* 0x0001e20000000800 */
[----:B------:R-:W-:Y:S05]  /*37e0*/  BRA `(.L_x_2) ;  /* 0x0000003400607947 */ /* 0x000fea0003800000 */
.L_x_1:
[----:B------:R-:W-:-:S04]  /*37f0*/  IMAD R10, R7, 0x40, R4 ;  /* 0x00000040070a7824 */ /* 0x000fc800078e0204 */
[--C-:B------:R-:W-:Y:S02]  /*3800*/  IMAD R13, R8, R5, R10.reuse ;  /* 0x00000005080d7224 */ /* 0x100fe400078e020a */
[----:B0-----:R-:W-:Y:S02]  /*3810*/  IMAD.IADD R15, R19, 0x1, R10 ;  /* 0x00000001130f7824 */ /* 0x001fe400078e020a */
[----:B------:R-:W-:-:S04]  /*3820*/  IMAD.WIDE R12, R13, 0x4, R2 ;  /* 0x000000040d0c7825 */ /* 0x000fc800078e0202 */
[----:B------:R-:W-:Y:S01]  /*3830*/  IMAD.WIDE R14, R15, 0x4, R2 ;  /* 0x000000040f0e7825 */ /* 0x000fe200078e0202 */
[----:B------:R-:W2:Y:S04]  /*3840*/  LDG.E R17, desc[UR8][R12.64] ;  /* 0x000000080c117981 */ /* 0x000ea8000c1e1900 */
[----:B------:R-:W3:Y:S04]  /*3850*/  LDG.E R19, desc[UR8][R12.64+0x80] ;  /* 0x000080080c137981 */ /* 0x000ee8000c1e1900 */
[----:B------:R-:W4:Y:S04]  /*3860*/  LDG.E R21, desc[UR8][R14.64] ;  /* 0x000000080e157981 */ /* 0x000f28000c1e1900 */
[----:B------:R-:W5:Y:S01]  /*3870*/  LDG.E R23, desc[UR8][R14.64+0x80] ;  /* 0x000080080e177981 */ /* 0x000f62000c1e1900 */
[----:B------:R-:W-:-:S06]  /*3880*/  ULEA UR4, UR6, UR4, 0x18 ;  /* 0x0000000406047291 */ /* 0x000fcc000f8ec0ff */
        /* <DEDUP_REMOVED lines=13> */
[----:B------:R-:W0:Y:S02]  /*3960*/  LDS R13, [R11+0x80] ;  /* 0x000080000b0d7984 */ /* 0x000e240000000800 */
[----:B0-----:R-:W-:-:S05]  /*3970*/  VIADDMNMX R17, R13, R10, R12, PT ;  /* 0x0000000a0d117246 */ /* 0x001fca000380010c */
[----:B------:R-:W-:Y:S04]  /*3980*/  STS [R8+0x80], R17 ;  /* 0x0000801108007388 */ /* 0x000fe80000000800 */
[----:B------:R-:W-:Y:S04]  /*3990*/  LDS R10, [R9+0x4] ;  /* 0x00000400090a7984 */ /* 0x000fe80000000800 */
[----:B------:R-:W0:Y:S04]  /*39a0*/  LDS R12, [R11+0x100] ;  /* 0x000100000b0c7984 */ /* 0x000e280000000800 */
[----:B------:R-:W-:Y:S04]  /*39b0*/  LDS R13, [R9+0x2000] ;  /* 0x00200000090d7984 */ /* 0x000fe80000000800 */
[----:B------:R-:W-:Y:S01]  /*39c0*/  LDS R20, [R11+0x80] ;  /* 0x000080000b147984 */ /* 0x000fe20000000800 */
[----:B0-----:R-:W-:-:S03]  /*39d0*/  VIADDMNMX R19, R12, R10, R15, PT ;  /* 0x0000000a0c137246 */ /* 0x001fc6000380010f */
[----:B------:R-:W-:Y:S04]  /*39e0*/  LDS R12, [R11] ;  /* 0x000000000b0c7984 */ /* 0x000fe80000000800 */
[----:B------:R-:W-:Y:S04]  /*39f0*/  STS [R8], R19 ;  /* 0x0000001308007388 */ /* 0x000fe80000000800 */
[----:B------:R-:W0:Y:S02]  /*3a00*/  LDS R14, [R11+0x180] ;  /* 0x000180000b0e7984 */ /* 0x000e240000000800 */
[----:B0-----:R-:W-:-:S05]  /*3a10*/  VIADDMNMX R21, R14, R10, R17, PT ;  /* 0x0000000a0e157246 */ /* 0x001fca0003800111 */
[----:B------:R-:W-:Y:S04]  /*3a20*/  STS [R8+0x80], R21 ;  /* 0x0000801508007388 */ /* 0x000fe80000000800 */
[----:B------:R-:W-:Y:S04]  /*3a30*/  LDS R10, [R9+0x8] ;  /* 0x00000800090a7984 */ /* 0x000fe80000000800 */
[----:B------:R-:W0:Y:S04]  /*3a40*/  LDS R14, [R11+0x200] ;  /* 0x000200000b0e7984 */ /* 0x000e280000000800 */
[----:B------:R-:W-:Y:S04]  /*3a50*/  LDS R15, [R9+0x2004] ;  /* 0x00200400090f7984 */ /* 0x000fe80000000800 */
[----:B------:R-:W-:Y:S04]  /*3a60*/  LDS R22, [R11+0x100] ;  /* 0x000100000b167984 */ /* 0x000fe80000000800 */
[----:B------:R-:W-:Y:S01]  /*3a70*/  LDS R18, [R11+0x180] ;  /* 0x000180000b127984 */ /* 0x000fe20000000800 */
[----:B0-----:R-:W-:-:S05]  /*3a80*/  VIADDMNMX R17, R14, R10, R19, PT ;  /* 0x0000000a0e117246 */ /* 0x001fca0003800113 */
        /* <DEDUP_REMOVED lines=9> */
[----:B------:R-:W-:Y:S04]  /*3b20*/  LDS R10, [R11+0x200] ;  /* 0x000200000b0a7984 */ /* 0x000fe80000000800 */
[----:B------:R-:W-:Y:S04]  /*3b30*/  STS [R8], R26 ;  /* 0x0000001a08007388 */ /* 0x000fe80000000800 */
[----:B------:R-:W0:Y:S02]  /*3b40*/  LDS R14, [R11+0x380] ;  /* 0x000380000b0e7984 */ /* 0x000e240000000800 */
[----:B0-----:R-:W-:-:S02]  /*3b50*/  VIADDMNMX R24, R14, R24, R19, PT ;  /* 0x000000180e187246 */ /* 0x001fc40003800113 */
[----:B------:R-:W0:Y:S04]  /*3b60*/  LDS R14, [R8+0x2000] ;  /* 0x00200000080e7984 */ /* 0x000e280000000800 */
[----:B------:R-:W-:Y:S04]  /*3b70*/  STS [R8+0x80], R24 ;  /* 0x0000801808007388 */ /* 0x000fe80000000800 */
[----:B------:R-:W-:Y:S04]  /*3b80*/  LDS R23, [R9+0x10] ;  /* 0x0000100009177984 */ /* 0x000fe80000000800 */
[----:B------:R-:W1:Y:S04]  /*3b90*/  LDS R19, [R11+0x400] ;  /* 0x000400000b137984 */ /* 0x000e680000000800 */
[----:B------:R-:W-:Y:S01]  /*3ba0*/  LDS R17, [R9+0x200c] ;  /* 0x00200c0009117984 */ /* 0x000fe20000000800 */
[----:B0-----:R-:W-:-:S03]  /*3bb0*/  VIADDMNMX R25, R12, R13, R14, PT ;  /* 0x0000000d0c197246 */ /* 0x001fc6000380010e */
[----:B------:R-:W-:Y:S01]  /*3bc0*/  LDS R12, [R11+0x300] ;  /* 0x000300000b0c7984 */ /* 0x000fe20000000800 */
[----:B------:R-:W-:-:S03]  /*3bd0*/  VIADDMNMX R25, R22, R15, R25, PT ;  /* 0x0000000f16197246 */ /* 0x000fc60003800119 */
[----:B------:R-:W-:Y:S01]  /*3be0*/  LDS R14, [R11+0x380] ;  /* 0x000380000b0e7984 */ /* 0x000fe20000000800 */
[----:B-1----:R-:W-:-:S05]  /*3bf0*/  VIADDMNMX R19, R19, R23, R26, PT ;  /* 0x0000001713137246 */ /* 0x002fca000380011a */
[----:B------:R-:W-:Y:S04]  /*3c00*/  STS [R8], R19 ;  /* 0x0000001308007388 */ /* 0x000fe80000000800 */
[----:B------:R-:W0:Y:S02]  /*3c10*/  LDS R26, [R11+0x480] ;  /* 0x000480000b1a7984 */ /* 0x000e240000000800 */
[----:B0-----:R-:W-:Y:S02]  /*3c20*/  VIADDMNMX R23, R26, R23, R24, PT ;  /* 0x000000171a177246 */ /* 0x001fe40003800118 */
[----:B------:R-:W0:Y:S01]  /*3c30*/  LDS R24, [R8+0x2080] ;  /* 0x0020800008187984 */ /* 0x000e220000000800 */
[----:B------:R-:W-:-:S03]  /*3c40*/  VIADDMNMX R26, R10, R21, R25, PT ;  /* 0x000000150a1a7246 */ /* 0x000fc60003800119 */
[----:B------:R-:W-:Y:S01]  /*3c50*/  STS [R8+0x80], R23 ;  /* 0x0000801708007388 */ /* 0x000fe20000000800 */
[----:B------:R-:W-:-:S03]  /*3c60*/  VIADDMNMX R26, R12, R17, R26, PT ;  /* 0x000000110c1a7246 */ /* 0x000fc6000380011a */
[----:B------:R-:W-:Y:S04]  /*3c70*/  LDS R22, [R9+0x14] ;  /* 0x0000140009167984 */ /* 0x000fe80000000800 */
[----:B------:R-:W1:Y:S04]  /*3c80*/  LDS R29, [R11+0x500] ;  /* 0x000500000b1d7984 */ /* 0x000e680000000800 */
[----:B------:R-:W-:Y:S01]  /*3c90*/  LDS R10, [R9+0x2010] ;  /* 0x00201000090a7984 */ /* 0x000fe20000000800 */
[----:B0-----:R-:W-:-:S03]  /*3ca0*/  VIADDMNMX R24, R20, R13, R24, PT ;  /* 0x0000000d14187246 */ /* 0x001fc60003800118 */
[----:B------:R-:W0:Y:S01]  /*3cb0*/  LDS R13, [R11+0x480] ;  /* 0x000480000b0d7984 */ /* 0x000e220000000800 */
[----:B------:R-:W-:-:S04]  /*3cc0*/  VIADDMNMX R18, R18, R15, R24, PT ;  /* 0x0000000f12127246 */ /* 0x000fc80003800118 */
[----:B------:R-:W-:Y:S02]  /*3cd0*/  VIADDMNMX R18, R16, R21, R18, PT ;  /* 0x0000001510127246 */ /* 0x000fe40003800112 */
[----:B-1----:R-:W-:Y:S02]  /*3ce0*/  VIADDMNMX R29, R29, R22, R19, PT ;  /* 0x000000161d1d7246 */ /* 0x002fe40003800113 */
[----:B------:R-:W1:Y:S01]  /*3cf0*/  LDS R19, [R11+0x400] ;  /* 0x000400000b137984 */ /* 0x000e620000000800 */
[----:B------:R-:W-:-:S03]  /*3d00*/  VIADDMNMX R18, R14, R17, R18, PT ;  /* 0x000000110e127246 */ /* 0x000fc60003800112 */
[----:B------:R-:W-:Y:S04]  /*3d10*/  STS [R8], R29 ;  /* 0x0000001d08007388 */ /* 0x000fe80000000800 */
[----:B------:R-:W2:Y:S01]  /*3d20*/  LDS R25, [R11+0x580] ;  /* 0x000580000b197984 */ /* 0x000ea20000000800 */
[-C--:B0-----:R-:W-:Y:S02]  /*3d30*/  VIADDMNMX R18, R13, R10.reuse, R18, PT ;  /* 0x0000000a0d127246 */ /* 0x081fe40003800112 */
[----:B-1----:R-:W-:Y:S02]  /*3d40*/  VIADDMNMX R26, R19, R10, R26, PT ;  /* 0x0000000a131a7246 */ /* 0x002fe4000380011a */
[----:B--2---:R-:W-:-:S05]  /*3d50*/  VIADDMNMX R25, R25, R22, R23, PT ;  /* 0x0000001619197246 */ /* 0x004fca0003800117 */
[----:B------:R-:W-:Y:S04]  /*3d60*/  STS [R8+0x80], R25 ;  /* 0x0000801908007388 */ /* 0x000fe80000000800 */
[----:B------:R-:W-:Y:S04]  /*3d70*/  LDS R20, [R9+0x18] ;  /* 0x0000180009147984 */ /* 0x000fe80000000800 */
[----:B------:R-:W0:Y:S04]  /*3d80*/  LDS R27, [R11+0x600] ;  /* 0x000600000b1b7984 */ /* 0x000e280000000800 */
[----:B------:R-:W-:Y:S04]  /*3d90*/  LDS R12, [R9+0x2014] ;  /* 0x00201400090c7984 */ /* 0x000fe80000000800 */
[----:B------:R-:W1:Y:S04]  /*3da0*/  LDS R23, [R11+0x500] ;  /* 0x000500000b177984 */ /* 0x000e680000000800 */
[----:B------:R-:W2:Y:S01]  /*3db0*/  LDS R15, [R11+0x580] ;  /* 0x000580000b0f7984 */ /* 0x000ea20000000800 */
[----:B0-----:R-:W-:-:S05]  /*3dc0*/  VIADDMNMX R27, R27, R20, R29, PT ;  /* 0x000000141b1b7246 */ /* 0x001fca000380011d */
[----:B------:R-:W-:Y:S01]  /*3dd0*/  STS [R8], R27 ;  /* 0x0000001b08007388 */ /* 0x000fe20000000800 */
[----:B-1----:R-:W-:-:S03]  /*3de0*/  VIADDMNMX R26, R23, R12, R26, PT ;  /* 0x0000000c171a7246 */ /* 0x002fc6000380011a */
[----:B------:R-:W0:Y:S01]  /*3df0*/  LDS R22, [R11+0x680] ;  /* 0x000680000b167984 */ /* 0x000e220000000800 */
[----:B--2---:R-:W-:Y:S02]  /*3e00*/  VIADDMNMX R18, R15, R12, R18, PT ;  /* 0x0000000c0f127246 */ /* 0x004fe40003800112 */
[----:B0-----:R-:W-:-:S05]  /*3e10*/  VIADDMNMX R25, R22, R20, R25, PT ;  /* 0x0000001416197246 */ /* 0x001fca0003800119 */
        /* <DEDUP_REMOVED lines=197> */
[----:B------:R-:W-:Y:S01]  /*4a70*/  LDS R19, [R11+0x1680] ;  /* 0x001680000b137984 */ /* 0x000fe20000000800 */
[----:B0-----:R-:W-:-:S05]  /*4a80*/  VIADDMNMX R29, R29, R20, R27, PT ;  /* 0x000000141d1d7246 */ /* 0x001fca000380011b */
[----:B------:R-:W-:Y:S01]  /*4a90*/  STS [R8], R29 ;  /* 0x0000001d08007388 */ /* 0x000fe20000000800 */
[----:B-1----:R-:W-:-:S03]  /*4aa0*/  VIADDMNMX R26, R21, R16, R26, PT ;  /* 0x00000010151a7246 */ /* 0x002fc6000380011a */
[----:B------:R-:W0:Y:S02]  /*4ab0*/  LDS R22, [R11+0x1780] ;  /* 0x001780000b167984 */ /* 0x000e240000000800 */
        /* <DEDUP_REMOVED lines=33> */
[----:B0-----:R-:W-:Y:S02]  /*4cd0*/  VIADDMNMX R25, R22, R20, R25, PT ;  /* 0x0000001416197246 */ /* 0x001fe40003800119 */
[----:B------:R-:W-:-:S03]  /*4ce0*/  VIADDMNMX R22, R19, R16, R18, PT ;  /* 0x0000001013167246 */ /* 0x000fc60003800112 */
[----:B------:R-:W-:Y:S01]  /*4cf0*/  STS [R8+0x80], R25 ;  /* 0x0000801908007388 */ /* 0x000fe20000000800 */
[----:B------:R-:W-:-:S03]  /*4d00*/  VIADDMNMX R22, R17, R14, R22, PT ;  /* 0x0000000e11167246 */ /* 0x000fc60003800116 */
[----:B------:R-:W-:Y:S01]  /*4d10*/  LDS R20, [R9+0x6c] ;  /* 0x00006c0009147984 */ /* 0x000fe20000000800 */
[----:B------:R-:W-:-:S03]  /*4d20*/  VIADDMNMX R22, R13, R10, R22, PT ;  /* 0x0000000a0d167246 */ /* 0x000fc60003800116 */
[----:B------:R-:W0:Y:S01]  /*4d30*/  LDS R29, [R11+0x1b00] ;  /* 0x001b00000b1d7984 */ /* 0x000e220000000800 */
[----:B------:R-:W-:-:S03]  /*4d40*/  VIADDMNMX R15, R15, R12, R22, PT ;  /* 0x0000000c0f0f7246 */ /* 0x000fc60003800116 */
        /* <DEDUP_REMOVED lines=37> */
[----:B------:R-:W-:Y:S04]  /*4fa0*/  LDS R22, [R11+0x1d00] ;  /* 0x001d00000b167984 */ /* 0x000fe80000000800 */
[----:B------:R-:W1:Y:S01]  /*4fb0*/  LDS R12, [R11+0x1d80] ;  /* 0x001d80000b0c7984 */ /* 0x000e620000000800 */
[----:B0-----:R-:W-:-:S05]  /*4fc0*/  VIADDMNMX R27, R27, R24, R23, PT ;  /* 0x000000181b1b7246 */ /* 0x001fca0003800117 */
[----:B------:R-:W-:Y:S04]  /*4fd0*/  STS [R8], R27 ;  /* 0x0000001b08007388 */ /* 0x000fe80000000800 */
[----:B------:R-:W0:Y:S01]  /*4fe0*/  LDS R29, [R11+0x1e80] ;  /* 0x001e80000b1d7984 */ /* 0x000e220000000800 */
[-C--:B-1----:R-:W-:Y:S02]  /*4ff0*/  VIADDMNMX R10, R12, R21.reuse, R10, PT ;  /* 0x000000150c0a7246 */ /* 0x082fe4000380010a */
[----:B0-----:R-:W-:Y:S02]  /*5000*/  VIADDMNMX R29, R29, R24, R25, PT ;  /* 0x000000181d1d7246 */ /* 0x001fe40003800119 */
[----:B------:R-:W-:Y:S01]  /*5010*/  VIADDMNMX R25, R22, R21, R18, PT ;  /* 0x0000001516197246 */ /* 0x000fe20003800112 */
[----:B------:R-:W-:-:S02]  /*5020*/  IMAD.U32 R21, RZ, RZ, UR10 ;  /* 0x0000000aff157e24 */ /* 0x000fc4000f8e00ff */
[----:B------:R-:W-:Y:S04]  /*5030*/  STS [R8+0x80], R29 ;  /* 0x0000801d08007388 */ /* 0x000fe80000000800 */
[----:B------:R-:W-:Y:S04]  /*5040*/  LDS R20, [R9+0x7c] ;  /* 0x00007c0009147984 */ /* 0x000fe80000000800 */
[----:B------:R-:W0:Y:S04]  /*5050*/  LDS R23, [R11+0x1f00] ;  /* 0x001f00000b177984 */ /* 0x000e280000000800 */
[----:B------:R-:W-:Y:S04]  /*5060*/  LDS R18, [R9+0x2078] ;  /* 0x0020780009127984 */ /* 0x000fe80000000800 */
[----:B------:R-:W1:Y:S01]  /*5070*/  LDS R22, [R11+0x1e00] ;  /* 0x001e00000b167984 */ /* 0x000e620000000800 */
[----:B0-----:R-:W-:-:S02]  /*5080*/  VIADDMNMX R23, R23, R20, R27, PT ;  /* 0x0000001417177246 */ /* 0x001fc4000380011b */
[-C--:B-1----:R-:W-:Y:S02]  /*5090*/  VIADDMNMX R24, R22, R18.reuse, R25, PT ;  /* 0x0000001216187246 */ /* 0x082fe40003800119 */
[----:B------:R-:W0:Y:S04]  /*50a0*/  LDS R25, [R11+0x1e80] ;  /* 0x001e80000b197984 */ /* 0x000e280000000800 */
[----:B------:R-:W-:Y:S04]  /*50b0*/  STS [R8], R23 ;  /* 0x0000001708007388 */ /* 0x000fe80000000800 */
[----:B------:R-:W1:Y:S01]  /*50c0*/  LDS R27, [R11+0x1f80] ;  /* 0x001f80000b1b7984 */ /* 0x000e620000000800 */
[----:B0-----:R-:W-:-:S02]  /*50d0*/  VIADDMNMX R25, R25, R18, R10, PT ;  /* 0x0000001219197246 */ /* 0x001fc4000380010a */
[----:B-1----:R-:W-:-:S05]  /*50e0*/  VIADDMNMX R27, R27, R20, R29, PT ;  /* 0x000000141b1b7246 */ /* 0x002fca000380011d */
[----:B------:R-:W-:Y:S04]  /*50f0*/  STS [R8+0x80], R27 ;  /* 0x0000801b08007388 */ /* 0x000fe80000000800 */
[----:B------:R-:W-:Y:S04]  /*5100*/  LDS R22, [R9+0x207c] ;  /* 0x00207c0009167984 */ /* 0x000fe80000000800 */
        /* <DEDUP_REMOVED lines=10> */
[----:B------:R-:W0:Y:S02]  /*51b0*/  LDS R12, [R11+0x2080] ;  /* 0x002080000b0c7984 */ /* 0x000e240000000800 */
[----:B0-----:R-:W-:-:S05]  /*51c0*/  VIADDMNMX R27, R12, R10, R27, PT ;  /* 0x0000000a0c1b7246 */ /* 0x001fca000380011b */
        /* <DEDUP_REMOVED lines=441> */
[----:B------:R1:W-:Y:S02]  /*6d60*/  STS [R8+0x2080], R19 ;  /* 0x0020801308007388 */ /* 0x0003e40000000800 */
.L_x_2:
[----:B------:R-:W-:Y:S02]  /*6d70*/  IMAD R4, R7, 0x40, R4 ;  /* 0x0000004007047824 */ /* 0x000fe400078e0204 */
[----:B------:R-:W-:-:S04]  /*6d80*/  IMAD R21, R21, 0x40, R0 ;  /* 0x0000004015157824 */ /* 0x000fc800078e0200 */
[----:B------:R-:W-:-:S04]  /*6d90*/  IMAD R5, R21, R5, R4 ;  /* 0x0000000515057224 */ /* 0x000fc800078e0204 */
[----:B------:R-:W-:Y:S02]  /*6da0*/  IMAD.IADD R7, R6, 0x1, R5 ;  /* 0x0000000106077824 */ /* 0x000fe400078e0205 */
[----:B------:R-:W-:-:S04]  /*6db0*/  IMAD.WIDE R4, R5, 0x4, R2 ;  /* 0x0000000405047825 */ /* 0x000fc800078e0202 */
[----:B------:R-:W-:Y:S01]  /*6dc0*/  IMAD.WIDE R2, R7, 0x4, R2 ;  /* 0x0000000407027825 */ /* 0x000fe200078e0202 */
[----:B------:R-:W-:Y:S04]  /*6dd0*/  STG.E desc[UR8][R4.64], R13 ;  /* 0x0000000d04007986 */ /* 0x000fe8000c101908 */
[----:B------:R-:W-:Y:S04]  /*6de0*/  STG.E desc[UR8][R4.64+0x80], R15 ;  /* 0x0000800f04007986 */ /* 0x000fe8000c101908 */
[----:B------:R-:W-:Y:S04]  /*6df0*/  STG.E desc[UR8][R2.64], R17 ;  /* 0x0000001102007986 */ /* 0x000fe8000c101908 */
[----:B------:R-:W-:Y:S01]  /*6e00*/  STG.E desc[UR8][R2.64+0x80], R19 ;  /* 0x0000801302007986 */ /* 0x000fe2000c101908 */
[----:B------:R-:W-:Y:S05]  /*6e10*/  EXIT ;  /* 0x000000000000794d */ /* 0x000fea0003800000 */
.L_x_3:
        /* <DEDUP_REMOVED lines=14> */
.L_x_6:


//--------------------- .text._Z21floyd_warshall_phase1Piii --------------------------
	.section	.text._Z21floyd_warshall_phase1Piii,"ax",@progbits
	.align	128
        .global         _Z21floyd_warshall_phase1Piii
        .type           _Z21floyd_warshall_phase1Piii,@function
        .size           _Z21floyd_warshall_phase1Piii,(.L_x_7 - _Z21floyd_warshall_phase1Piii)
        .other          _Z21floyd_warshall_phase1Piii,@"STO_CUDA_ENTRY STV_DEFAULT"
_Z21floyd_warshall_phase1Piii:
.text._Z21floyd_warshall_phase1Piii:
[----:B------:R-:W-:Y:S01]  /*0000*/  LDC R1, c[0x0][0x37c] ;  /* 0x0000df00ff017b82 */ /* 0x000fe20000000800 */
[----:B------:R-:W0:Y:S07]  /*0010*/  S2R R6, SR_TID.Y ;  /* 0x0000000000067919 */ /* 0x000e2e0000002200 */
[----:B------:R-:W0:Y:S01]  /*0020*/  LDC.64 R10, c[0x0][0x388] ;  /* 0x0000e200ff0a7b82 */ /* 0x000e220000000a00 */
[----:B------:R-:W1:Y:S01]  /*0030*/  LDCU.64 UR6, c[0x0][0x358] ;  /* 0x00006b00ff0677ac */ /* 0x000e620008000a00 */
[----:B------:R-:W2:Y:S06]  /*0040*/  S2R R8, SR_TID.X ;  /* 0x0000000000087919 */ /* 0x000eac0000002100 */
[----:B------:R-:W3:Y:S01]  /*0050*/  LDC.64 R2, c[0x0][0x380] ;  /* 0x0000e000ff027b82 */ /* 0x000ee20000000a00 */
[----:B0-----:R-:W-:-:S02]  /*0060*/  IMAD R5, R11, 0x40, R6 ;  /* 0x000000400b057824 */ /* 0x001fc400078e0206 */
[----:B--2---:R-:W-:-:S04]  /*0070*/  IMAD R0, R11, 0x40, R8 ;  /* 0x000000400b007824 */ /* 0x004fc800078e0208 */
[----:B------:R-:W-:-:S04]  /*0080*/  IMAD R5, R5, R10, R0 ;  /* 0x0000000a05057224 */ /* 0x000fc800078e0200 */
[----:B------:R-:W-:Y:S02]  /*0090*/  IMAD R7, R10, 0x20, R5 ;  /* 0x000000200a077824 */ /* 0x000fe400078e0205 */
[----:B---3--:R-:W-:-:S04]  /*00a0*/  IMAD.WIDE R4, R5, 0x4, R2 ;  /* 0x0000000405047825 */ /* 0x008fc800078e0202 */
[----:B------:R-:W-:Y:S01]  /*00b0*/  IMAD.WIDE R2, R7, 0x4, R2 ;  /* 0x0000000407027825 */ /* 0x000fe200078e0202 */
[----:B-1----:R-:W2:Y:S04]  /*00c0*/  LDG.E R9, desc[UR6][R4.64] ;  /* 0x0000000604097981 */ /* 0x002ea8000c1e1900 */
[----:B------:R-:W3:Y:S04]  /*00d0*/  LDG.E R11, desc[UR6][R4.64+0x80] ;  /* 0x00008006040b7981 */ /* 0x000ee8000c1e1900 */
[----:B------:R-:W4:Y:S04]  /*00e0*/  LDG.E R13, desc[UR6][R2.64] ;  /* 0x00000006020d7981 */ /* 0x000f28000c1e1900 */
[----:B------:R-:W5:Y:S01]  /*00f0*/  LDG.E R15, desc[UR6][R2.64+0x80] ;  /* 0x00008006020f7981 */ /* 0x000f62000c1e1900 */
[----:B------:R-:W0:Y:S01]  /*0100*/  S2UR UR5, SR_CgaCtaId ;  /* 0x00000000000579c3 */ /* 0x000e220000008800 */
[----:B------:R-:W-:-:S02]  /*0110*/  UMOV UR4, 0x400 ;  /* 0x0000040000047882 */ /* 0x000fc40000000000 */
[----:B0-----:R-:W-:-:S06]  /*0120*/  ULEA UR4, UR5, UR4, 0x18 ;  /* 0x0000000405047291 */ /* 0x001fcc000f8ec0ff */
[----:B------:R-:W-:Y:S02]  /*0130*/  LEA R6, R6, UR4, 0x8 ;  /* 0x0000000406067c11 */ /* 0x000fe4000f8e40ff */
[----:B------:R-:W-:-:S03]  /*0140*/  LEA R7, R8, UR4, 0x2 ;  /* 0x0000000408077c11 */ /* 0x000fc6000f8e10ff */
        /* <DEDUP_REMOVED lines=12> */
[----:B------:R-:W-:Y:S04]  /*0210*/  LDS R8, [R6] ;  /* 0x0000000006087984 */ /* 0x000fe80000000800 */
[----:B------:R-:W0:Y:S02]  /*0220*/  LDS R9, [R7+0x80] ;  /* 0x0000800007097984 */ /* 0x000e240000000800 */
[----:B0-----:R-:W-:-:S02]  /*0230*/  VIADDMNMX R9, R9, R8, R10, PT ;  /* 0x0000000809097246 */ /* 0x001fc4000380010a */
[----:B------:R-:W-:Y:S04]  /*0240*/  LDS R10, [R0+0x2000] ;  /* 0x00200000000a7984 */ /* 0x000fe80000000800 */
[----:B------:R-:W-:Y:S04]  /*0250*/  STS [R0+0x80], R9 ;  /* 0x0000800900007388 */ /* 0x000fe80000000800 */
[----:B------:R-:W-:Y:S04]  /*0260*/  LDS R8, [R6+0x2000] ;  /* 0x0020000006087984 */ /* 0x000fe80000000800 */
[----:B------:R-:W0:Y:S02]  /*0270*/  LDS R11, [R7] ;  /* 0x00000000070b7984 */ /* 0x000e240000000800 */
[----:B0-----:R-:W-:-:S05]  /*0280*/  VIADDMNMX R13, R11, R8, R10, PT ;  /* 0x000000080b0d7246 */ /* 0x001fca000380010a */
[----:B------:R-:W-:Y:S04]  /*0290*/  STS [R0+0x2000], R13 ;  /* 0x0020000d00007388 */ /* 0x000fe80000000800 */
[----:B------:R-:W-:Y:S04]  /*02a0*/  LDS R8, [R6+0x4] ;  /* 0x0000040006087984 */ /* 0x000fe80000000800 */
[----:B------:R-:W0:Y:S04]  /*02b0*/  LDS R10, [R7+0x100] ;  /* 0x00010000070a7984 */ /* 0x000e280000000800 */
[----:B------:R-:W-:Y:S01]  /*02c0*/  LDS R11, [R6+0x2000] ;  /* 0x00200000060b7984 */ /* 0x000fe20000000800 */
[----:B0-----:R-:W-:-:S03]  /*02d0*/  VIADDMNMX R17, R10, R8, R17, PT ;  /* 0x000000080a117246 */ /* 0x001fc60003800111 */
[----:B------:R-:W-:Y:S04]  /*02e0*/  LDS R10, [R7+0x80] ;  /* 0x00008000070a7984 */ /* 0x000fe80000000800 */
[----:B------:R-:W-:Y:S04]  /*02f0*/  STS [R0], R17 ;  /* 0x0000001100007388 */ /* 0x000fe80000000800 */
[----:B------:R-:W-:Y:S04]  /*0300*/  LDS R8, [R6+0x4] ;  /* 0x0000040006087984 */ /* 0x000fe80000000800 */
[----:B------:R-:W0:Y:S02]  /*0310*/  LDS R12, [R7+0x180] ;  /* 0x00018000070c7984 */ /* 0x000e240000000800 */
[----:B0-----:R-:W-:-:S05]  /*0320*/  VIADDMNMX R9, R12, R8, R9, PT ;  /* 0x000000080c097246 */ /* 0x001fca0003800109 */
[----:B------:R-:W-:Y:S04]  /*0330*/  STS [R0+0x80], R9 ;  /* 0x0000800900007388 */ /* 0x000fe80000000800 */
[----:B------:R-:W-:Y:S04]  /*0340*/  LDS R8, [R6+0x2004] ;  /* 0x0020040006087984 */ /* 0x000fe80000000800 */
[----:B------:R-:W0:Y:S02]  /*0350*/  LDS R12, [R7+0x100] ;  /* 0x00010000070c7984 */ /* 0x000e240000000800 */
[----:B0-----:R-:W-:-:S05]  /*0360*/  VIADDMNMX R13, R12, R8, R13, PT ;  /* 0x000000080c0d7246 */ /* 0x001fca000380010d */
[----:B------:R-:W-:Y:S04]  /*0370*/  STS [R0+0x2000], R13 ;  /* 0x0020000d00007388 */ /* 0x000fe80000000800 */
[----:B------:R-:W-:Y:S04]  /*0380*/  LDS R8, [R6+0x8] ;  /* 0x0000080006087984 */ /* 0x000fe80000000800 */
[----:B------:R-:W0:Y:S04]  /*0390*/  LDS R12, [R7+0x200] ;  /* 0x00020000070c7984 */ /* 0x000e280000000800 */
[----:B------:R-:W-:Y:S04]  /*03a0*/  LDS R19, [R6+0x2004] ;  /* 0x0020040006137984 */ /* 0x000fe80000000800 */
[----:B------:R-:W-:Y:S01]  /*03b0*/  LDS R18, [R7+0x180] ;  /* 0x0001800007127984 */ /* 0x000fe20000000800 */
[----:B0-----:R-:W-:-:S05]  /*03c0*/  VIADDMNMX R17, R12, R8, R17, PT ;  /* 0x000000080c117246 */ /* 0x001fca0003800111 */
        /* <DEDUP_REMOVED lines=52> */
[----:B------:R-:W0:Y:S02]  /*0710*/  LDS R9, [R7+0x600] ;  /* 0x0006000007097984 */ /* 0x000e240000000800 */
[----:B0-----:R-:W-:-:S02]  /*0720*/  VIADDMNMX R25, R9, R8, R25, PT ;  /* 0x0000000809197246 */ /* 0x001fc40003800119 */
[----:B------:R-:W-:Y:S04]  /*0730*/  LDS R8, [R6+0x2014] ;  /* 0x0020140006087984 */ /* 0x000fe80000000800 */
        /* <DEDUP_REMOVED lines=8> */
[----:B0-----:R-:W-:-:S02]  /*07c0*/  VIADDMNMX R23, R22, R20, R23, PT ;  /* 0x0000001416177246 */ /* 0x001fc40003800117 */
[----:B------:R-:W0:Y:S04]  /*07d0*/  LDS R20, [R0+0x2080] ;  /* 0x0020800000147984 */ /* 0x000e280000000800 */
[----:B------:R-:W-:Y:S04]  /*07e0*/  STS [R0+0x2000], R23 ;  /* 0x0020001700007388 */ /* 0x000fe80000000800 */
[----:B------:R-:W-:Y:S04]  /*07f0*/  LDS R22, [R6+0x1c] ;  /* 0x00001c0006167984 */ /* 0x000fe80000000800 */
[----:B------:R-:W1:Y:S01]  /*0800*/  LDS R24, [R7+0x700] ;  /* 0x0007000007187984 */ /* 0x000e620000000800 */
[----:B0-----:R-:W-:-:S03]  /*0810*/  VIADDMNMX R20, R10, R11, R20, PT ;  /* 0x0000000b0a147246 */ /* 0x001fc60003800114 */
[----:B------:R-:W-:Y:S01]  /*0820*/  LDS R10, [R6+0x2018] ;  /* 0x00201800060a7984 */ /* 0x000fe20000000800 */
[----:B------:R-:W-:-:S03]  /*0830*/  VIADDMNMX R20, R18, R19, R20, PT ;  /* 0x0000001312147246 */ /* 0x000fc60003800114 */
[----:B------:R-:W0:Y:S01]  /*0840*/  LDS R11, [R7+0x680] ;  /* 0x00068000070b7984 */ /* 0x000e220000000800 */
[----:B------:R-:W-:Y:S02]  /*0850*/  VIADDMNMX R20, R16, R17, R20, PT ;  /* 0x0000001110147246 */ /* 0x000fe40003800114 */
[----:B-1----:R-:W-:Y:S02]  /*0860*/  VIADDMNMX R25, R24, R22, R25, PT ;  /* 0x0000001618197246 */ /* 0x002fe40003800119 */
[----:B------:R-:W-:-:S03]  /*0870*/  VIADDMNMX R20, R15, R14, R20, PT ;  /* 0x0000000e0f147246 */ /* 0x000fc60003800114 */
[----:B------:R-:W-:Y:S01]  /*0880*/  STS [R0], R25 ;  /* 0x0000001900007388 */ /* 0x000fe20000000800 */
[----:B------:R-:W-:-:S03]  /*0890*/  VIADDMNMX R20, R13, R12, R20, PT ;  /* 0x0000000c0d147246 */ /* 0x000fc60003800114 */
[----:B------:R-:W-:Y:S01]  /*08a0*/  LDS R22, [R6+0x1c] ;  /* 0x00001c0006167984 */ /* 0x000fe20000000800 */
[----:B------:R-:W-:-:S03]  /*08b0*/  VIADDMNMX R20, R9, R8, R20, PT ;  /* 0x0000000809147246 */ /* 0x000fc60003800114 */
[----:B------:R-:W1:Y:S01]  /*08c0*/  LDS R24, [R7+0x780] ;  /* 0x0007800007187984 */ /* 0x000e620000000800 */
[----:B0-----:R-:W-:Y:S02]  /*08d0*/  VIADDMNMX R20, R11, R10, R20, PT ;  /* 0x0000000a0b147246 */ /* 0x001fe40003800114 */
[----:B-1----:R-:W-:-:S05]  /*08e0*/  VIADDMNMX R21, R24, R22, R21, PT ;  /* 0x0000001618157246 */ /* 0x002fca0003800115 */
        /* <DEDUP_REMOVED lines=8> */
[----:B------:R-:W1:Y:S01]  /*0970*/  LDS R19, [R7+0x780] ;  /* 0x0007800007137984 */ /* 0x000e620000000800 */
[----:B0-----:R-:W-:-:S05]  /*0980*/  VIADDMNMX R25, R24, R22, R25, PT ;  /* 0x0000001618197246 */ /* 0x001fca0003800119 */
[----:B------:R-:W-:Y:S01]  /*0990*/  STS [R0], R25 ;  /* 0x0000001900007388 */ /* 0x000fe20000000800 */
[----:B-1----:R-:W-:-:S03]  /*09a0*/  VIADDMNMX R20, R19, R18, R20, PT ;  /* 0x0000001213147246 */ /* 0x002fc60003800114 */
        /* <DEDUP_REMOVED lines=239> */
[----:B------:R-:W-:Y:S04]  /*18a0*/  LDS R22, [R6+0x60] ;  /* 0x0000600006167984 */ /* 0x000fe80000000800 */
        /* <DEDUP_REMOVED lines=95> */
[----:B------:R-:W-:Y:S02]  /*1ea0*/  VIADDMNMX R22, R8, R9, R20, PT ;  /* 0x0000000908167246 */ /* 0x000fe40003800114 */
[----:B------:R-:W-:Y:S02]  /*1eb0*/  LDS R9, [R6+0x2078] ;  /* 0x0020780006097984 */ /* 0x000fe40000000800 */
[----:B------:R-:W-:Y:S02]  /*1ec0*/  VIADDMNMX R10, R11, R10, R22, PT ;  /* 0x0000000a0b0a7246 */ /* 0x000fe40003800116 */
[----:B------:R-:W0:Y:S02]  /*1ed0*/  LDS R8, [R7+0x1e80] ;  /* 0x001e800007087984 */ /* 0x000e240000000800 */
[----:B------:R-:W-:Y:S02]  /*1ee0*/  VIADDMNMX R10, R17, R16, R10, PT ;  /* 0x00000010110a7246 */ /* 0x000fe4000380010a */
[----:B------:R-:W-:Y:S02]  /*1ef0*/  STS [R0], R21 ;  /* 0x0000001500007388 */ /* 0x000fe40000000800 */
[----:B------:R-:W-:-:S02]  /*1f00*/  VIADDMNMX R10, R15, R14, R10, PT ;  /* 0x0000000e0f0a7246 */ /* 0x000fc4000380010a */
[----:B------:R-:W-:Y:S02]  /*1f10*/  LDS R20, [R6+0x7c] ;  /* 0x00007c0006147984 */ /* 0x000fe40000000800 */
[----:B------:R-:W-:Y:S02]  /*1f20*/  VIADDMNMX R10, R12, R13, R10, PT ;  /* 0x0000000d0c0a7246 */ /* 0x000fe4000380010a */
[----:B------:R-:W1:Y:S02]  /*1f30*/  LDS R23, [R7+0x1f80] ;  /* 0x001f800007177984 */ /* 0x000e640000000800 */
[----:B------:R-:W-:-:S04]  /*1f40*/  VIADDMNMX R10, R19, R18, R10, PT ;  /* 0x00000012130a7246 */ /* 0x000fc8000380010a */
        /* <DEDUP_REMOVED lines=512> */
[----:B------:R-:W0:Y:S04]  /*3f50*/  LDS R10, [R7+0x3f80] ;  /* 0x003f8000070a7984 */ /* 0x000e280000000800 */
[----:B------:R-:W-:Y:S01]  /*3f60*/  STG.E desc[UR6][R4.64], R9 ;  /* 0x0000000904007986 */ /* 0x000fe2000c101906 */
[----:B0-----:R-:W-:-:S05]  /*3f70*/  VIADDMNMX R23, R10, R8, R23, PT ;  /* 0x000000080a177246 */ /* 0x001fca0003800117 */
[----:B------:R-:W-:Y:S04]  /*3f80*/  STS [R0+0x80], R23 ;  /* 0x0000801700007388 */ /* 0x000fe80000000800 */
        /* <DEDUP_REMOVED lines=9> */
[----:B------:R-:W-:Y:S04]  /*4020*/  STG.E desc[UR6][R2.64+0x80], R27 ;  /* 0x0000801b02007986 */ /* 0x000fe8000c101906 */
[----:B------:R-:W-:Y:S01]  /*4030*/  STS [R0+0x2080], R27 ;  /* 0x0020801b00007388 */ /* 0x000fe20000000800 */
[----:B------:R-:W-:Y:S05]  /*4040*/  EXIT ;  /* 0x000000000000794d */ /* 0x000fea0003800000 */
.L_x_4:
        /* <DEDUP_REMOVED lines=11> */
.L_x_7:


//--------------------- .nv.shared._Z21floyd_warshall_phase3Piiii --------------------------
	.section	.nv.shared._Z21floyd_warshall_phase3Piiii,"aw",@nobits
	.sectionflags	@""
	.align	4
.nv.shared._Z21floyd_warshall_phase3Piiii:
	.zero		33792


//--------------------- .nv.shared.reserved.0     --------------------------
	.section	.nv.shared.reserved.0,"aw",@nobits
	.weak		__nv_reservedSMEM_offset_0_alias
	.size		__nv_reservedSMEM_offset_0_alias, 0, 64
	.other		__nv_reservedSMEM_offset_0_alias,@"STO_CUDA_RESERVED_SHARED STV_DEFAULT"
__nv_reservedSMEM_offset_0_alias:
	.zero		0
	.zero		64


//--------------------- .nv.shared._Z21floyd_warshall_phase2Piii --------------------------
	.section	.nv.shared._Z21floyd_warshall_phase2Piii,"aw",@nobits
	.sectionflags	@""
	.align	4
.nv.shared._Z21floyd_warshall_phase2Piii:
	.zero		33792


//--------------------- .nv.shared._Z21floyd_warshall_phase1Piii --------------------------
	.section	.nv.shared._Z21floyd_warshall_phase1Piii,"aw",@nobits
	.sectionflags	@""
	.align	4
.nv.shared._Z21floyd_warshall_phase1Piii:
	.zero		17408


//--------------------- .nv.constant0._Z21floyd_warshall_phase3Piiii --------------------------
	.section	.nv.constant0._Z21floyd_warshall_phase3Piiii,"a",@progbits
	.sectionflags	@""
	.align	4
.nv.constant0._Z21floyd_warshall_phase3Piiii:
	.zero		916


//--------------------- .nv.constant0._Z21floyd_warshall_phase2Piii --------------------------
	.section	.nv.constant0._Z21floyd_warshall_phase2Piii,"a",@progbits
	.sectionflags	@""
	.align	4
.nv.constant0._Z21floyd_warshall_phase2Piii:
	.zero		912


//--------------------- .nv.constant0._Z21floyd_warshall_phase1Piii --------------------------
	.section	.nv.constant0._Z21floyd_warshall_phase1Piii,"a",@progbits
	.sectionflags	@""
	.align	4
.nv.constant0._Z21floyd_warshall_phase1Piii:
	.zero		912


//--------------------- SYMBOLS --------------------------

	.type		.nv.reservedSmem.offset0,@object
	.size		.nv.reservedSmem.offset0,0x4
	.type		.nv.reservedSmem.cap,@object
	.size		.nv.reservedSmem.cap,0x4
